//
// Generated by NVIDIA NVVM Compiler
//
// Compiler Build ID: CL-36424714
// Cuda compilation tools, release 13.0, V13.0.88
// Based on NVVM 20.0.0
//

.version 9.0
.target sm_100
.address_size 64

	// .globl	_Z23fullyConnectedBwWeightsPKfS0_Pfiii

.visible .entry _Z23fullyConnectedBwWeightsPKfS0_Pfiii(
	.param .u64 .ptr .align 1 _Z23fullyConnectedBwWeightsPKfS0_Pfiii_param_0,
	.param .u64 .ptr .align 1 _Z23fullyConnectedBwWeightsPKfS0_Pfiii_param_1,
	.param .u64 .ptr .align 1 _Z23fullyConnectedBwWeightsPKfS0_Pfiii_param_2,
	.param .u32 _Z23fullyConnectedBwWeightsPKfS0_Pfiii_param_3,
	.param .u32 _Z23fullyConnectedBwWeightsPKfS0_Pfiii_param_4,
	.param .u32 _Z23fullyConnectedBwWeightsPKfS0_Pfiii_param_5
)
{
	.reg .pred 	%p<13>;
	.reg .b32 	%r<44>;
	.reg .b32 	%f<68>;
	.reg .b64 	%rd<53>;

	ld.param.u64 	%rd4, [_Z23fullyConnectedBwWeightsPKfS0_Pfiii_param_0];
	ld.param.u64 	%rd5, [_Z23fullyConnectedBwWeightsPKfS0_Pfiii_param_1];
	ld.param.u64 	%rd3, [_Z23fullyConnectedBwWeightsPKfS0_Pfiii_param_2];
	ld.param.u32 	%r20, [_Z23fullyConnectedBwWeightsPKfS0_Pfiii_param_3];
	ld.param.u32 	%r21, [_Z23fullyConnectedBwWeightsPKfS0_Pfiii_param_4];
	ld.param.u32 	%r22, [_Z23fullyConnectedBwWeightsPKfS0_Pfiii_param_5];
	cvta.to.global.u64 	%rd1, %rd5;
	cvta.to.global.u64 	%rd2, %rd4;
	mov.u32 	%r23, %ctaid.y;
	mov.u32 	%r24, %ntid.y;
	mov.u32 	%r25, %tid.y;
	mad.lo.s32 	%r1, %r23, %r24, %r25;
	mov.u32 	%r26, %ctaid.x;
	mov.u32 	%r27, %ntid.x;
	mov.u32 	%r28, %tid.x;
	mad.lo.s32 	%r2, %r26, %r27, %r28;
	setp.ge.s32 	%p1, %r1, %r21;
	setp.ge.s32 	%p2, %r2, %r22;
	or.pred  	%p3, %p1, %p2;
	@%p3 bra 	$L__BB0_14;
	setp.lt.s32 	%p4, %r20, 1;
	mov.f32 	%f67, 0f00000000;
	@%p4 bra 	$L__BB0_13;
	and.b32  	%r3, %r20, 7;
	setp.lt.u32 	%p5, %r20, 8;
	mov.f32 	%f67, 0f00000000;
	mov.b32 	%r42, 0;
	@%p5 bra 	$L__BB0_5;
	and.b32  	%r42, %r20, 2147483640;
	neg.s32 	%r40, %r42;
	shl.b32 	%r6, %r22, 3;
	shl.b32 	%r7, %r21, 3;
	mov.f32 	%f67, 0f00000000;
	mul.wide.s32 	%rd10, %r21, 4;
	mul.wide.s32 	%rd12, %r22, 4;
	mov.u32 	%r38, %r1;
	mov.u32 	%r39, %r2;
$L__BB0_4:
	.pragma "nounroll";
	mul.wide.s32 	%rd6, %r38, 4;
	add.s64 	%rd7, %rd2, %rd6;
	ld.global.f32 	%f17, [%rd7];
	mul.wide.s32 	%rd8, %r39, 4;
	add.s64 	%rd9, %rd1, %rd8;
	ld.global.f32 	%f18, [%rd9];
	fma.rn.f32 	%f19, %f17, %f18, %f67;
	add.s64 	%rd11, %rd7, %rd10;
	ld.global.f32 	%f20, [%rd11];
	add.s64 	%rd13, %rd9, %rd12;
	ld.global.f32 	%f21, [%rd13];
	fma.rn.f32 	%f22, %f20, %f21, %f19;
	add.s64 	%rd14, %rd11, %rd10;
	ld.global.f32 	%f23, [%rd14];
	add.s64 	%rd15, %rd13, %rd12;
	ld.global.f32 	%f24, [%rd15];
	fma.rn.f32 	%f25, %f23, %f24, %f22;
	add.s64 	%rd16, %rd14, %rd10;
	ld.global.f32 	%f26, [%rd16];
	add.s64 	%rd17, %rd15, %rd12;
	ld.global.f32 	%f27, [%rd17];
	fma.rn.f32 	%f28, %f26, %f27, %f25;
	add.s64 	%rd18, %rd16, %rd10;
	ld.global.f32 	%f29, [%rd18];
	add.s64 	%rd19, %rd17, %rd12;
	ld.global.f32 	%f30, [%rd19];
	fma.rn.f32 	%f31, %f29, %f30, %f28;
	add.s64 	%rd20, %rd18, %rd10;
	ld.global.f32 	%f32, [%rd20];
	add.s64 	%rd21, %rd19, %rd12;
	ld.global.f32 	%f33, [%rd21];
	fma.rn.f32 	%f34, %f32, %f33, %f31;
	add.s64 	%rd22, %rd20, %rd10;
	ld.global.f32 	%f35, [%rd22];
	add.s64 	%rd23, %rd21, %rd12;
	ld.global.f32 	%f36, [%rd23];
	fma.rn.f32 	%f37, %f35, %f36, %f34;
	add.s64 	%rd24, %rd22, %rd10;
	ld.global.f32 	%f38, [%rd24];
	add.s64 	%rd25, %rd23, %rd12;
	ld.global.f32 	%f39, [%rd25];
	fma.rn.f32 	%f67, %f38, %f39, %f37;
	add.s32 	%r40, %r40, 8;
	add.s32 	%r39, %r39, %r6;
	add.s32 	%r38, %r38, %r7;
	setp.ne.s32 	%p6, %r40, 0;
	@%p6 bra 	$L__BB0_4;
$L__BB0_5:
	setp.eq.s32 	%p7, %r3, 0;
	@%p7 bra 	$L__BB0_13;
	and.b32  	%r15, %r20, 3;
	setp.lt.u32 	%p8, %r3, 4;
	@%p8 bra 	$L__BB0_8;
	mad.lo.s32 	%r30, %r42, %r21, %r1;
	mul.wide.s32 	%rd26, %r30, 4;
	add.s64 	%rd27, %rd2, %rd26;
	ld.global.f32 	%f41, [%rd27];
	mad.lo.s32 	%r31, %r42, %r22, %r2;
	mul.wide.s32 	%rd28, %r31, 4;
	add.s64 	%rd29, %rd1, %rd28;
	ld.global.f32 	%f42, [%rd29];
	fma.rn.f32 	%f43, %f41, %f42, %f67;
	mul.wide.s32 	%rd30, %r21, 4;
	add.s64 	%rd31, %rd27, %rd30;
	ld.global.f32 	%f44, [%rd31];
	mul.wide.s32 	%rd32, %r22, 4;
	add.s64 	%rd33, %rd29, %rd32;
	ld.global.f32 	%f45, [%rd33];
	fma.rn.f32 	%f46, %f44, %f45, %f43;
	add.s64 	%rd34, %rd31, %rd30;
	ld.global.f32 	%f47, [%rd34];
	add.s64 	%rd35, %rd33, %rd32;
	ld.global.f32 	%f48, [%rd35];
	fma.rn.f32 	%f49, %f47, %f48, %f46;
	add.s64 	%rd36, %rd34, %rd30;
	ld.global.f32 	%f50, [%rd36];
	add.s64 	%rd37, %rd35, %rd32;
	ld.global.f32 	%f51, [%rd37];
	fma.rn.f32 	%f67, %f50, %f51, %f49;
	add.s32 	%r42, %r42, 4;
$L__BB0_8:
	setp.eq.s32 	%p9, %r15, 0;
	@%p9 bra 	$L__BB0_13;
	setp.eq.s32 	%p10, %r15, 1;
	@%p10 bra 	$L__BB0_11;
	mad.lo.s32 	%r32, %r42, %r21, %r1;
	mul.wide.s32 	%rd38, %r32, 4;
	add.s64 	%rd39, %rd2, %rd38;
	ld.global.f32 	%f53, [%rd39];
	mad.lo.s32 	%r33, %r42, %r22, %r2;
	mul.wide.s32 	%rd40, %r33, 4;
	add.s64 	%rd41, %rd1, %rd40;
	ld.global.f32 	%f54, [%rd41];
	fma.rn.f32 	%f55, %f53, %f54, %f67;
	mul.wide.s32 	%rd42, %r21, 4;
	add.s64 	%rd43, %rd39, %rd42;
	ld.global.f32 	%f56, [%rd43];
	mul.wide.s32 	%rd44, %r22, 4;
	add.s64 	%rd45, %rd41, %rd44;
	ld.global.f32 	%f57, [%rd45];
	fma.rn.f32 	%f67, %f56, %f57, %f55;
	add.s32 	%r42, %r42, 2;
$L__BB0_11:
	and.b32  	%r34, %r20, 1;
	setp.eq.b32 	%p11, %r34, 1;
	not.pred 	%p12, %p11;
	@%p12 bra 	$L__BB0_13;
	mad.lo.s32 	%r35, %r42, %r21, %r1;
	mul.wide.s32 	%rd46, %r35, 4;
	add.s64 	%rd47, %rd2, %rd46;
	ld.global.f32 	%f58, [%rd47];
	mad.lo.s32 	%r36, %r42, %r22, %r2;
	mul.wide.s32 	%rd48, %r36, 4;
	add.s64 	%rd49, %rd1, %rd48;
	ld.global.f32 	%f59, [%rd49];
	fma.rn.f32 	%f67, %f58, %f59, %f67;
$L__BB0_13:
	mad.lo.s32 	%r37, %r22, %r1, %r2;
	cvta.to.global.u64 	%rd50, %rd3;
	mul.wide.s32 	%rd51, %r37, 4;
	add.s64 	%rd52, %rd50, %rd51;
	st.global.f32 	[%rd52], %f67;
$L__BB0_14:
	ret;

}
	// .globl	_Z20fullyConnectedBwBiasPKfPfii
.visible .entry _Z20fullyConnectedBwBiasPKfPfii(
	.param .u64 .ptr .align 1 _Z20fullyConnectedBwBiasPKfPfii_param_0,
	.param .u64 .ptr .align 1 _Z20fullyConnectedBwBiasPKfPfii_param_1,
	.param .u32 _Z20fullyConnectedBwBiasPKfPfii_param_2,
	.param .u32 _Z20fullyConnectedBwBiasPKfPfii_param_3
)
{
	.reg .pred 	%p<11>;
	.reg .b32 	%r<38>;
	.reg .b32 	%f<83>;
	.reg .b64 	%rd<43>;

	ld.param.u64 	%rd3, [_Z20fullyConnectedBwBiasPKfPfii_param_0];
	ld.param.u64 	%rd2, [_Z20fullyConnectedBwBiasPKfPfii_param_1];
	ld.param.u32 	%r23, [_Z20fullyConnectedBwBiasPKfPfii_param_2];
	ld.param.u32 	%r24, [_Z20fullyConnectedBwBiasPKfPfii_param_3];
	cvta.to.global.u64 	%rd1, %rd3;
	mov.u32 	%r25, %ctaid.x;
	mov.u32 	%r26, %ntid.x;
	mov.u32 	%r27, %tid.x;
	mad.lo.s32 	%r1, %r25, %r26, %r27;
	setp.ge.s32 	%p1, %r1, %r24;
	@%p1 bra 	$L__BB1_15;
	setp.lt.s32 	%p2, %r23, 1;
	mov.f32 	%f82, 0f00000000;
	@%p2 bra 	$L__BB1_14;
	and.b32  	%r2, %r23, 15;
	setp.lt.u32 	%p3, %r23, 16;
	mov.f32 	%f82, 0f00000000;
	mov.b32 	%r34, 0;
	@%p3 bra 	$L__BB1_5;
	and.b32  	%r34, %r23, 2147483632;
	neg.s32 	%r32, %r34;
	shl.b32 	%r5, %r24, 4;
	mov.f32 	%f82, 0f00000000;
	mul.wide.s32 	%rd6, %r24, 4;
	mov.u32 	%r31, %r1;
$L__BB1_4:
	.pragma "nounroll";
	mul.wide.s32 	%rd4, %r31, 4;
	add.s64 	%rd5, %rd1, %rd4;
	ld.global.f32 	%f18, [%rd5];
	add.f32 	%f19, %f82, %f18;
	add.s64 	%rd7, %rd5, %rd6;
	ld.global.f32 	%f20, [%rd7];
	add.f32 	%f21, %f19, %f20;
	add.s64 	%rd8, %rd7, %rd6;
	ld.global.f32 	%f22, [%rd8];
	add.f32 	%f23, %f21, %f22;
	add.s64 	%rd9, %rd8, %rd6;
	ld.global.f32 	%f24, [%rd9];
	add.f32 	%f25, %f23, %f24;
	add.s64 	%rd10, %rd9, %rd6;
	ld.global.f32 	%f26, [%rd10];
	add.f32 	%f27, %f25, %f26;
	add.s64 	%rd11, %rd10, %rd6;
	ld.global.f32 	%f28, [%rd11];
	add.f32 	%f29, %f27, %f28;
	add.s64 	%rd12, %rd11, %rd6;
	ld.global.f32 	%f30, [%rd12];
	add.f32 	%f31, %f29, %f30;
	add.s64 	%rd13, %rd12, %rd6;
	ld.global.f32 	%f32, [%rd13];
	add.f32 	%f33, %f31, %f32;
	add.s64 	%rd14, %rd13, %rd6;
	ld.global.f32 	%f34, [%rd14];
	add.f32 	%f35, %f33, %f34;
	add.s64 	%rd15, %rd14, %rd6;
	ld.global.f32 	%f36, [%rd15];
	add.f32 	%f37, %f35, %f36;
	add.s64 	%rd16, %rd15, %rd6;
	ld.global.f32 	%f38, [%rd16];
	add.f32 	%f39, %f37, %f38;
	add.s64 	%rd17, %rd16, %rd6;
	ld.global.f32 	%f40, [%rd17];
	add.f32 	%f41, %f39, %f40;
	add.s64 	%rd18, %rd17, %rd6;
	ld.global.f32 	%f42, [%rd18];
	add.f32 	%f43, %f41, %f42;
	add.s64 	%rd19, %rd18, %rd6;
	ld.global.f32 	%f44, [%rd19];
	add.f32 	%f45, %f43, %f44;
	add.s64 	%rd20, %rd19, %rd6;
	ld.global.f32 	%f46, [%rd20];
	add.f32 	%f47, %f45, %f46;
	add.s64 	%rd21, %rd20, %rd6;
	ld.global.f32 	%f48, [%rd21];
	add.f32 	%f82, %f47, %f48;
	add.s32 	%r32, %r32, 16;
	add.s32 	%r31, %r31, %r5;
	setp.ne.s32 	%p4, %r32, 0;
	@%p4 bra 	$L__BB1_4;
$L__BB1_5:
	setp.eq.s32 	%p5, %r2, 0;
	@%p5 bra 	$L__BB1_14;
	and.b32  	%r11, %r23, 7;
	setp.lt.u32 	%p6, %r2, 8;
	@%p6 bra 	$L__BB1_8;
	mad.lo.s32 	%r29, %r34, %r24, %r1;
	mul.wide.s32 	%rd22, %r29, 4;
	add.s64 	%rd23, %rd1, %rd22;
	ld.global.f32 	%f50, [%rd23];
	add.f32 	%f51, %f82, %f50;
	mul.wide.s32 	%rd24, %r24, 4;
	add.s64 	%rd25, %rd23, %rd24;
	ld.global.f32 	%f52, [%rd25];
	add.f32 	%f53, %f51, %f52;
	add.s64 	%rd26, %rd25, %rd24;
	ld.global.f32 	%f54, [%rd26];
	add.f32 	%f55, %f53, %f54;
	add.s64 	%rd27, %rd26, %rd24;
	ld.global.f32 	%f56, [%rd27];
	add.f32 	%f57, %f55, %f56;
	add.s64 	%rd28, %rd27, %rd24;
	ld.global.f32 	%f58, [%rd28];
	add.f32 	%f59, %f57, %f58;
	add.s64 	%rd29, %rd28, %rd24;
	ld.global.f32 	%f60, [%rd29];
	add.f32 	%f61, %f59, %f60;
	add.s64 	%rd30, %rd29, %rd24;
	ld.global.f32 	%f62, [%rd30];
	add.f32 	%f63, %f61, %f62;
	add.s64 	%rd31, %rd30, %rd24;
	ld.global.f32 	%f64, [%rd31];
	add.f32 	%f82, %f63, %f64;
	add.s32 	%r34, %r34, 8;
$L__BB1_8:
	setp.eq.s32 	%p7, %r11, 0;
	@%p7 bra 	$L__BB1_14;
	and.b32  	%r14, %r23, 3;
	setp.lt.u32 	%p8, %r11, 4;
	@%p8 bra 	$L__BB1_11;
	mad.lo.s32 	%r30, %r34, %r24, %r1;
	mul.wide.s32 	%rd32, %r30, 4;
	add.s64 	%rd33, %rd1, %rd32;
	ld.global.f32 	%f66, [%rd33];
	add.f32 	%f67, %f82, %f66;
	mul.wide.s32 	%rd34, %r24, 4;
	add.s64 	%rd35, %rd33, %rd34;
	ld.global.f32 	%f68, [%rd35];
	add.f32 	%f69, %f67, %f68;
	add.s64 	%rd36, %rd35, %rd34;
	ld.global.f32 	%f70, [%rd36];
	add.f32 	%f71, %f69, %f70;
	add.s64 	%rd37, %rd36, %rd34;
	ld.global.f32 	%f72, [%rd37];
	add.f32 	%f82, %f71, %f72;
	add.s32 	%r34, %r34, 4;
$L__BB1_11:
	setp.eq.s32 	%p9, %r14, 0;
	@%p9 bra 	$L__BB1_14;
	mad.lo.s32 	%r37, %r34, %r24, %r1;
	neg.s32 	%r36, %r14;
$L__BB1_13:
	.pragma "nounroll";
	mul.wide.s32 	%rd38, %r37, 4;
	add.s64 	%rd39, %rd1, %rd38;
	ld.global.f32 	%f73, [%rd39];
	add.f32 	%f82, %f82, %f73;
	add.s32 	%r37, %r37, %r24;
	add.s32 	%r36, %r36, 1;
	setp.ne.s32 	%p10, %r36, 0;
	@%p10 bra 	$L__BB1_13;
$L__BB1_14:
	cvta.to.global.u64 	%rd40, %rd2;
	mul.wide.s32 	%rd41, %r1, 4;
	add.s64 	%rd42, %rd40, %rd41;
	st.global.f32 	[%rd42], %f82;
$L__BB1_15:
	ret;

}
	// .globl	_Z21fullyConnectedBwInputPKfS0_Pfiii
.visible .entry _Z21fullyConnectedBwInputPKfS0_Pfiii(
	.param .u64 .ptr .align 1 _Z21fullyConnectedBwInputPKfS0_Pfiii_param_0,
	.param .u64 .ptr .align 1 _Z21fullyConnectedBwInputPKfS0_Pfiii_param_1,
	.param .u64 .ptr .align 1 _Z21fullyConnectedBwInputPKfS0_Pfiii_param_2,
	.param .u32 _Z21fullyConnectedBwInputPKfS0_Pfiii_param_3,
	.param .u32 _Z21fullyConnectedBwInputPKfS0_Pfiii_param_4,
	.param .u32 _Z21fullyConnectedBwInputPKfS0_Pfiii_param_5
)
{
	.reg .pred 	%p<13>;
	.reg .b32 	%r<48>;
	.reg .b32 	%f<112>;
	.reg .b64 	%rd<43>;

	ld.param.u64 	%rd11, [_Z21fullyConnectedBwInputPKfS0_Pfiii_param_0];
	ld.param.u64 	%rd12, [_Z21fullyConnectedBwInputPKfS0_Pfiii_param_1];
	ld.param.u64 	%rd10, [_Z21fullyConnectedBwInputPKfS0_Pfiii_param_2];
	ld.param.u32 	%r27, [_Z21fullyConnectedBwInputPKfS0_Pfiii_param_3];
	ld.param.u32 	%r25, [_Z21fullyConnectedBwInputPKfS0_Pfiii_param_4];
	ld.param.u32 	%r26, [_Z21fullyConnectedBwInputPKfS0_Pfiii_param_5];
	cvta.to.global.u64 	%rd1, %rd12;
	cvta.to.global.u64 	%rd2, %rd11;
	mov.u32 	%r28, %ctaid.y;
	mov.u32 	%r29, %ntid.y;
	mov.u32 	%r30, %tid.y;
	mad.lo.s32 	%r1, %r28, %r29, %r30;
	mov.u32 	%r31, %ctaid.x;
	mov.u32 	%r32, %ntid.x;
	mov.u32 	%r33, %tid.x;
	mad.lo.s32 	%r2, %r31, %r32, %r33;
	setp.ge.s32 	%p1, %r1, %r27;
	setp.ge.s32 	%p2, %r2, %r25;
	or.pred  	%p3, %p1, %p2;
	@%p3 bra 	$L__BB2_15;
	setp.lt.s32 	%p4, %r26, 1;
	mov.f32 	%f111, 0f00000000;
	@%p4 bra 	$L__BB2_14;
	mul.lo.s32 	%r3, %r26, %r1;
	mul.lo.s32 	%r4, %r26, %r2;
	and.b32  	%r5, %r26, 15;
	setp.lt.u32 	%p5, %r26, 16;
	mov.f32 	%f111, 0f00000000;
	mov.b32 	%r44, 0;
	@%p5 bra 	$L__BB2_5;
	and.b32  	%r44, %r26, 2147483632;
	neg.s32 	%r42, %r44;
	mul.wide.u32 	%rd13, %r3, 4;
	add.s64 	%rd14, %rd13, %rd2;
	add.s64 	%rd41, %rd14, 32;
	add.s64 	%rd4, %rd1, 32;
	mov.f32 	%f111, 0f00000000;
	mov.u32 	%r41, %r4;
$L__BB2_4:
	.pragma "nounroll";
	mul.wide.s32 	%rd15, %r41, 4;
	add.s64 	%rd16, %rd4, %rd15;
	ld.global.f32 	%f18, [%rd41+-32];
	ld.global.f32 	%f19, [%rd16+-32];
	fma.rn.f32 	%f20, %f18, %f19, %f111;
	ld.global.f32 	%f21, [%rd41+-28];
	ld.global.f32 	%f22, [%rd16+-28];
	fma.rn.f32 	%f23, %f21, %f22, %f20;
	ld.global.f32 	%f24, [%rd41+-24];
	ld.global.f32 	%f25, [%rd16+-24];
	fma.rn.f32 	%f26, %f24, %f25, %f23;
	ld.global.f32 	%f27, [%rd41+-20];
	ld.global.f32 	%f28, [%rd16+-20];
	fma.rn.f32 	%f29, %f27, %f28, %f26;
	ld.global.f32 	%f30, [%rd41+-16];
	ld.global.f32 	%f31, [%rd16+-16];
	fma.rn.f32 	%f32, %f30, %f31, %f29;
	ld.global.f32 	%f33, [%rd41+-12];
	ld.global.f32 	%f34, [%rd16+-12];
	fma.rn.f32 	%f35, %f33, %f34, %f32;
	ld.global.f32 	%f36, [%rd41+-8];
	ld.global.f32 	%f37, [%rd16+-8];
	fma.rn.f32 	%f38, %f36, %f37, %f35;
	ld.global.f32 	%f39, [%rd41+-4];
	ld.global.f32 	%f40, [%rd16+-4];
	fma.rn.f32 	%f41, %f39, %f40, %f38;
	ld.global.f32 	%f42, [%rd41];
	ld.global.f32 	%f43, [%rd16];
	fma.rn.f32 	%f44, %f42, %f43, %f41;
	ld.global.f32 	%f45, [%rd41+4];
	ld.global.f32 	%f46, [%rd16+4];
	fma.rn.f32 	%f47, %f45, %f46, %f44;
	ld.global.f32 	%f48, [%rd41+8];
	ld.global.f32 	%f49, [%rd16+8];
	fma.rn.f32 	%f50, %f48, %f49, %f47;
	ld.global.f32 	%f51, [%rd41+12];
	ld.global.f32 	%f52, [%rd16+12];
	fma.rn.f32 	%f53, %f51, %f52, %f50;
	ld.global.f32 	%f54, [%rd41+16];
	ld.global.f32 	%f55, [%rd16+16];
	fma.rn.f32 	%f56, %f54, %f55, %f53;
	ld.global.f32 	%f57, [%rd41+20];
	ld.global.f32 	%f58, [%rd16+20];
	fma.rn.f32 	%f59, %f57, %f58, %f56;
	ld.global.f32 	%f60, [%rd41+24];
	ld.global.f32 	%f61, [%rd16+24];
	fma.rn.f32 	%f62, %f60, %f61, %f59;
	ld.global.f32 	%f63, [%rd41+28];
	ld.global.f32 	%f64, [%rd16+28];
	fma.rn.f32 	%f111, %f63, %f64, %f62;
	add.s32 	%r42, %r42, 16;
	add.s64 	%rd41, %rd41, 64;
	add.s32 	%r41, %r41, 16;
	setp.ne.s32 	%p6, %r42, 0;
	@%p6 bra 	$L__BB2_4;
$L__BB2_5:
	setp.eq.s32 	%p7, %r5, 0;
	@%p7 bra 	$L__BB2_14;
	and.b32  	%r13, %r26, 7;
	setp.lt.u32 	%p8, %r5, 8;
	@%p8 bra 	$L__BB2_8;
	add.s32 	%r35, %r44, %r3;
	mul.wide.u32 	%rd17, %r35, 4;
	add.s64 	%rd18, %rd2, %rd17;
	ld.global.f32 	%f66, [%rd18];
	add.s32 	%r36, %r44, %r4;
	mul.wide.s32 	%rd19, %r36, 4;
	add.s64 	%rd20, %rd1, %rd19;
	ld.global.f32 	%f67, [%rd20];
	fma.rn.f32 	%f68, %f66, %f67, %f111;
	cvt.u64.u32 	%rd21, %r3;
	cvt.u64.u32 	%rd22, %r44;
	add.s64 	%rd23, %rd22, %rd21;
	shl.b64 	%rd24, %rd23, 2;
	add.s64 	%rd25, %rd2, %rd24;
	ld.global.f32 	%f69, [%rd25+4];
	ld.global.f32 	%f70, [%rd20+4];
	fma.rn.f32 	%f71, %f69, %f70, %f68;
	ld.global.f32 	%f72, [%rd25+8];
	ld.global.f32 	%f73, [%rd20+8];
	fma.rn.f32 	%f74, %f72, %f73, %f71;
	ld.global.f32 	%f75, [%rd25+12];
	ld.global.f32 	%f76, [%rd20+12];
	fma.rn.f32 	%f77, %f75, %f76, %f74;
	ld.global.f32 	%f78, [%rd25+16];
	ld.global.f32 	%f79, [%rd20+16];
	fma.rn.f32 	%f80, %f78, %f79, %f77;
	ld.global.f32 	%f81, [%rd25+20];
	ld.global.f32 	%f82, [%rd20+20];
	fma.rn.f32 	%f83, %f81, %f82, %f80;
	ld.global.f32 	%f84, [%rd25+24];
	ld.global.f32 	%f85, [%rd20+24];
	fma.rn.f32 	%f86, %f84, %f85, %f83;
	ld.global.f32 	%f87, [%rd25+28];
	ld.global.f32 	%f88, [%rd20+28];
	fma.rn.f32 	%f111, %f87, %f88, %f86;
	add.s32 	%r44, %r44, 8;
$L__BB2_8:
	setp.eq.s32 	%p9, %r13, 0;
	@%p9 bra 	$L__BB2_14;
	and.b32  	%r16, %r26, 3;
	setp.lt.u32 	%p10, %r13, 4;
	@%p10 bra 	$L__BB2_11;
	add.s32 	%r37, %r44, %r3;
	mul.wide.u32 	%rd26, %r37, 4;
	add.s64 	%rd27, %rd2, %rd26;
	ld.global.f32 	%f90, [%rd27];
	add.s32 	%r38, %r44, %r4;
	mul.wide.s32 	%rd28, %r38, 4;
	add.s64 	%rd29, %rd1, %rd28;
	ld.global.f32 	%f91, [%rd29];
	fma.rn.f32 	%f92, %f90, %f91, %f111;
	cvt.u64.u32 	%rd30, %r3;
	cvt.u64.u32 	%rd31, %r44;
	add.s64 	%rd32, %rd31, %rd30;
	shl.b64 	%rd33, %rd32, 2;
	add.s64 	%rd34, %rd2, %rd33;
	ld.global.f32 	%f93, [%rd34+4];
	ld.global.f32 	%f94, [%rd29+4];
	fma.rn.f32 	%f95, %f93, %f94, %f92;
	ld.global.f32 	%f96, [%rd34+8];
	ld.global.f32 	%f97, [%rd29+8];
	fma.rn.f32 	%f98, %f96, %f97, %f95;
	ld.global.f32 	%f99, [%rd34+12];
	ld.global.f32 	%f100, [%rd29+12];
	fma.rn.f32 	%f111, %f99, %f100, %f98;
	add.s32 	%r44, %r44, 4;
$L__BB2_11:
	setp.eq.s32 	%p11, %r16, 0;
	@%p11 bra 	$L__BB2_14;
	add.s32 	%r47, %r44, %r4;
	add.s32 	%r39, %r44, %r3;
	mul.wide.u32 	%rd35, %r39, 4;
	add.s64 	%rd42, %rd2, %rd35;
	neg.s32 	%r46, %r16;
$L__BB2_13:
	.pragma "nounroll";
	mul.wide.s32 	%rd36, %r47, 4;
	add.s64 	%rd37, %rd1, %rd36;
	ld.global.f32 	%f101, [%rd42];
	ld.global.f32 	%f102, [%rd37];
	fma.rn.f32 	%f111, %f101, %f102, %f111;
	add.s32 	%r47, %r47, 1;
	add.s64 	%rd42, %rd42, 4;
	add.s32 	%r46, %r46, 1;
	setp.ne.s32 	%p12, %r46, 0;
	@%p12 bra 	$L__BB2_13;
$L__BB2_14:
	mad.lo.s32 	%r40, %r25, %r1, %r2;
	cvta.to.global.u64 	%rd38, %rd10;
	mul.wide.s32 	%rd39, %r40, 4;
	add.s64 	%rd40, %rd38, %rd39;
	st.global.f32 	[%rd40], %f111;
$L__BB2_15:
	ret;

}


// ===== COMPILED SASS (sm_100) =====

	.target	sm_100

	.elftype	@"ET_EXEC"


//--------------------- .note.nv.tkinfo           --------------------------
	.section	.note.nv.tkinfo,"",@"SHT_NOTE"
	.sectionflags	@"SHF_NOTE_NV_TKINFO"
	.tkinfo
        /*0018*/ 	.word	0x00000002
        /*0030*/ 	.string	""
        /*0030*/ 	.string	"ptxas"
        /*0030*/ 	.string	"Cuda compilation tools, release 13.0, V13.0.88"
        /*0030*/ 	.string	"Build cuda_13.0.r13.0/compiler.36424714_0"
        /*0030*/ 	.string	"-arch sm_100 -m 64 "



//--------------------- .note.nv.cuinfo           --------------------------
	.section	.note.nv.cuinfo,"",@"SHT_NOTE"
	.sectionflags	@"SHF_NOTE_NV_CUINFO"
        /*0018*/ 	.short	0x0002
        /*001a*/ 	.short	0x0064
        /*001c*/ 	.short	0x0082
	.zero		2


//--------------------- .nv.info                  --------------------------
	.section	.nv.info,"",@"SHT_CUDA_INFO"
	.align	4


	//----- nvinfo : EIATTR_REGCOUNT
	.align		4
        /*0000*/ 	.byte	0x04, 0x2f
        /*0002*/ 	.short	(.L_1 - .L_0)
	.align		4
.L_0:
        /*0004*/ 	.word	index@(_Z23fullyConnectedBwWeightsPKfS0_Pfiii)
        /*0008*/ 	.word	0x00000020


	//----- nvinfo : EIATTR_FRAME_SIZE
	.align		4
.L_1:
        /*000c*/ 	.byte	0x04, 0x11
        /*000e*/ 	.short	(.L_3 - .L_2)
	.align		4
.L_2:
        /*0010*/ 	.word	index@(_Z23fullyConnectedBwWeightsPKfS0_Pfiii)
        /*0014*/ 	.word	0x00000000


	//----- nvinfo : EIATTR_REGCOUNT
	.align		4
.L_3:
        /*0018*/ 	.byte	0x04, 0x2f
        /*001a*/ 	.short	(.L_5 - .L_4)
	.align		4
.L_4:
        /*001c*/ 	.word	index@(_Z20fullyConnectedBwBiasPKfPfii)
        /*0020*/ 	.word	0x00000020


	//----- nvinfo : EIATTR_FRAME_SIZE
	.align		4
.L_5:
        /*0024*/ 	.byte	0x04, 0x11
        /*0026*/ 	.short	(.L_7 - .L_6)
	.align		4
.L_6:
        /*0028*/ 	.word	index@(_Z20fullyConnectedBwBiasPKfPfii)
        /*002c*/ 	.word	0x00000000


	//----- nvinfo : EIATTR_REGCOUNT
	.align		4
.L_7:
        /*0030*/ 	.byte	0x04, 0x2f
        /*0032*/ 	.short	(.L_9 - .L_8)
	.align		4
.L_8:
        /*0034*/ 	.word	index@(_Z21fullyConnectedBwInputPKfS0_Pfiii)
        /*0038*/ 	.word	0x0000001f


	//----- nvinfo : EIATTR_FRAME_SIZE
	.align		4
.L_9:
        /*003c*/ 	.byte	0x04, 0x11
        /*003e*/ 	.short	(.L_11 - .L_10)
	.align		4
.L_10:
        /*0040*/ 	.word	index@(_Z21fullyConnectedBwInputPKfS0_Pfiii)
        /*0044*/ 	.word	0x00000000


	//----- nvinfo : EIATTR_MIN_STACK_SIZE
	.align		4
.L_11:
        /*0048*/ 	.byte	0x04, 0x12
        /*004a*/ 	.short	(.L_13 - .L_12)
	.align		4
.L_12:
        /*004c*/ 	.word	index@(_Z21fullyConnectedBwInputPKfS0_Pfiii)
        /*0050*/ 	.word	0x00000000


	//----- nvinfo : EIATTR_MIN_STACK_SIZE
	.align		4
.L_13:
        /*0054*/ 	.byte	0x04, 0x12
        /*0056*/ 	.short	(.L_15 - .L_14)
	.align		4
.L_14:
        /*0058*/ 	.word	index@(_Z20fullyConnectedBwBiasPKfPfii)
        /*005c*/ 	.word	0x00000000


	//----- nvinfo : EIATTR_MIN_STACK_SIZE
	.align		4
.L_15:
        /*0060*/ 	.byte	0x04, 0x12
        /*0062*/ 	.short	(.L_17 - .L_16)
	.align		4
.L_16:
        /*0064*/ 	.word	index@(_Z23fullyConnectedBwWeightsPKfS0_Pfiii)
        /*0068*/ 	.word	0x00000000
.L_17:


//--------------------- .nv.compat                --------------------------
	.section	.nv.compat,"",@"SHT_CUDA_COMPAT_INFO"
	.align	4
        /*0000*/ 	.byte	0x02, 0x09, 0x00, 0x00, 0x02, 0x02, 0x01, 0x00, 0x02, 0x05, 0x05, 0x00, 0x03, 0x07, 0x01, 0x01
        /*0010*/ 	.byte	0x02, 0x03, 0x00, 0x00, 0x02, 0x06, 0x01, 0x00, 0x04, 0x0b, 0x08, 0x00, 0x09, 0x00, 0x00, 0x00
        /*0020*/ 	.byte	0x00, 0x00, 0x00, 0x00


//--------------------- .nv.info._Z21fullyConnectedBwInputPKfS0_Pfiii --------------------------
	.section	.nv.info._Z21fullyConnectedBwInputPKfS0_Pfiii,"",@"SHT_CUDA_INFO"
	.sectionflags	@""
	.align	4


	//----- nvinfo : EIATTR_CUDA_API_VERSION
	.align		4
        /*0000*/ 	.byte	0x04, 0x37
        /*0002*/ 	.short	(.L_19 - .L_18)
.L_18:
        /*0004*/ 	.word	0x00000082


	//----- nvinfo : EIATTR_KPARAM_INFO
	.align		4
.L_19:
        /*0008*/ 	.byte	0x04, 0x17
        /*000a*/ 	.short	(.L_21 - .L_20)
.L_20:
        /*000c*/ 	.word	0x00000000
        /*0010*/ 	.short	0x0005
        /*0012*/ 	.short	0x0020
        /*0014*/ 	.byte	0x00, 0xf0, 0x11, 0x00


	//----- nvinfo : EIATTR_KPARAM_INFO
	.align		4
.L_21:
        /*0018*/ 	.byte	0x04, 0x17
        /*001a*/ 	.short	(.L_23 - .L_22)
.L_22:
        /*001c*/ 	.word	0x00000000
        /*0020*/ 	.short	0x0004
        /*0022*/ 	.short	0x001c
        /*0024*/ 	.byte	0x00, 0xf0, 0x11, 0x00


	//----- nvinfo : EIATTR_KPARAM_INFO
	.align		4
.L_23:
        /*0028*/ 	.byte	0x04, 0x17
        /*002a*/ 	.short	(.L_25 - .L_24)
.L_24:
        /*002c*/ 	.word	0x00000000
        /*0030*/ 	.short	0x0003
        /*0032*/ 	.short	0x0018
        /*0034*/ 	.byte	0x00, 0xf0, 0x11, 0x00


	//----- nvinfo : EIATTR_KPARAM_INFO
	.align		4
.L_25:
        /*0038*/ 	.byte	0x04, 0x17
        /*003a*/ 	.short	(.L_27 - .L_26)
.L_26:
        /*003c*/ 	.word	0x00000000
        /*0040*/ 	.short	0x0002
        /*0042*/ 	.short	0x0010
        /*0044*/ 	.byte	0x00, 0xf5, 0x21, 0x00


	//----- nvinfo : EIATTR_KPARAM_INFO
	.align		4
.L_27:
        /*0048*/ 	.byte	0x04, 0x17
        /*004a*/ 	.short	(.L_29 - .L_28)
.L_28:
        /*004c*/ 	.word	0x00000000
        /*0050*/ 	.short	0x0001
        /*0052*/ 	.short	0x0008
        /*0054*/ 	.byte	0x00, 0xf5, 0x21, 0x00


	//----- nvinfo : EIATTR_KPARAM_INFO
	.align		4
.L_29:
        /*0058*/ 	.byte	0x04, 0x17
        /*005a*/ 	.short	(.L_31 - .L_30)
.L_30:
        /*005c*/ 	.word	0x00000000
        /*0060*/ 	.short	0x0000
        /*0062*/ 	.short	0x0000
        /*0064*/ 	.byte	0x00, 0xf5, 0x21, 0x00


	//----- nvinfo : EIATTR_SPARSE_MMA_MASK
	.align		4
.L_31:
        /*0068*/ 	.byte	0x03, 0x50
        /*006a*/ 	.short	0x0000


	//----- nvinfo : EIATTR_MAXREG_COUNT
	.align		4
        /*006c*/ 	.byte	0x03, 0x1b
        /*006e*/ 	.short	0x00ff


	//----- nvinfo : EIATTR_MERCURY_ISA_VERSION
	.align		4
        /*0070*/ 	.byte	0x03, 0x5f
        /*0072*/ 	.short	0x0101


	//----- nvinfo : EIATTR_VRC_CTA_INIT_COUNT
	.align		4
        /*0074*/ 	.byte	0x02, 0x4a
	.zero		1
	.zero		1


	//----- nvinfo : EIATTR_EXIT_INSTR_OFFSETS
	.align		4
        /*0078*/ 	.byte	0x04, 0x1c
        /*007a*/ 	.short	(.L_33 - .L_32)


	//   ....[0]....
.L_32:
        /*007c*/ 	.word	0x000000c0


	//   ....[1]....
        /*0080*/ 	.word	0x00000bd0


	//----- nvinfo : EIATTR_CBANK_PARAM_SIZE
	.align		4
.L_33:
        /*0084*/ 	.byte	0x03, 0x19
        /*0086*/ 	.short	0x0024


	//----- nvinfo : EIATTR_PARAM_CBANK
	.align		4
        /*0088*/ 	.byte	0x04, 0x0a
        /*008a*/ 	.short	(.L_35 - .L_34)
	.align		4
.L_34:
        /*008c*/ 	.word	index@(.nv.constant0._Z21fullyConnectedBwInputPKfS0_Pfiii)
        /*0090*/ 	.short	0x0380
        /*0092*/ 	.short	0x0024


	//----- nvinfo : EIATTR_SW_WAR
	.align		4
.L_35:
        /*0094*/ 	.byte	0x04, 0x36
        /*0096*/ 	.short	(.L_37 - .L_36)
.L_36:
        /*0098*/ 	.word	0x00000008
.L_37:


//--------------------- .nv.info._Z20fullyConnectedBwBiasPKfPfii --------------------------
	.section	.nv.info._Z20fullyConnectedBwBiasPKfPfii,"",@"SHT_CUDA_INFO"
	.sectionflags	@""
	.align	4


	//----- nvinfo : EIATTR_CUDA_API_VERSION
	.align		4
        /*0000*/ 	.byte	0x04, 0x37
        /*0002*/ 	.short	(.L_39 - .L_38)
.L_38:
        /*0004*/ 	.word	0x00000082


	//----- nvinfo : EIATTR_KPARAM_INFO
	.align		4
.L_39:
        /*0008*/ 	.byte	0x04, 0x17
        /*000a*/ 	.short	(.L_41 - .L_40)
.L_40:
        /*000c*/ 	.word	0x00000000
        /*0010*/ 	.short	0x0003
        /*0012*/ 	.short	0x0014
        /*0014*/ 	.byte	0x00, 0xf0, 0x11, 0x00


	//----- nvinfo : EIATTR_KPARAM_INFO
	.align		4
.L_41:
        /*0018*/ 	.byte	0x04, 0x17
        /*001a*/ 	.short	(.L_43 - .L_42)
.L_42:
        /*001c*/ 	.word	0x00000000
        /*0020*/ 	.short	0x0002
        /*0022*/ 	.short	0x0010
        /*0024*/ 	.byte	0x00, 0xf0, 0x11, 0x00


	//----- nvinfo : EIATTR_KPARAM_INFO
	.align		4
.L_43:
        /*0028*/ 	.byte	0x04, 0x17
        /*002a*/ 	.short	(.L_45 - .L_44)
.L_44:
        /*002c*/ 	.word	0x00000000
        /*0030*/ 	.short	0x0001
        /*0032*/ 	.short	0x0008
        /*0034*/ 	.byte	0x00, 0xf5, 0x21, 0x00


	//----- nvinfo : EIATTR_KPARAM_INFO
	.align		4
.L_45:
        /*0038*/ 	.byte	0x04, 0x17
        /*003a*/ 	.short	(.L_47 - .L_46)
.L_46:
        /*003c*/ 	.word	0x00000000
        /*0040*/ 	.short	0x0000
        /*0042*/ 	.short	0x0000
        /*0044*/ 	.byte	0x00, 0xf5, 0x21, 0x00


	//----- nvinfo : EIATTR_SPARSE_MMA_MASK
	.align		4
.L_47:
        /*0048*/ 	.byte	0x03, 0x50
        /*004a*/ 	.short	0x0000


	//----- nvinfo : EIATTR_MAXREG_COUNT
	.align		4
        /*004c*/ 	.byte	0x03, 0x1b
        /*004e*/ 	.short	0x00ff


	//----- nvinfo : EIATTR_MERCURY_ISA_VERSION
	.align		4
        /*0050*/ 	.byte	0x03, 0x5f
        /*0052*/ 	.short	0x0101


	//----- nvinfo : EIATTR_VRC_CTA_INIT_COUNT
	.align		4
        /*0054*/ 	.byte	0x02, 0x4a
	.zero		1
	.zero		1


	//----- nvinfo : EIATTR_EXIT_INSTR_OFFSETS
	.align		4
        /*0058*/ 	.byte	0x04, 0x1c
        /*005a*/ 	.short	(.L_49 - .L_48)


	//   ....[0]....
.L_48:
        /*005c*/ 	.word	0x00000070


	//   ....[1]....
        /*0060*/ 	.word	0x000008e0


	//----- nvinfo : EIATTR_CBANK_PARAM_SIZE
	.align		4
.L_49:
        /*0064*/ 	.byte	0x03, 0x19
        /*0066*/ 	.short	0x0018


	//----- nvinfo : EIATTR_PARAM_CBANK
	.align		4
        /*0068*/ 	.byte	0x04, 0x0a
        /*006a*/ 	.short	(.L_51 - .L_50)
	.align		4
.L_50:
        /*006c*/ 	.word	index@(.nv.constant0._Z20fullyConnectedBwBiasPKfPfii)
        /*0070*/ 	.short	0x0380
        /*0072*/ 	.short	0x0018


	//----- nvinfo : EIATTR_SW_WAR
	.align		4
.L_51:
        /*0074*/ 	.byte	0x04, 0x36
        /*0076*/ 	.short	(.L_53 - .L_52)
.L_52:
        /*0078*/ 	.word	0x00000008
.L_53:


//--------------------- .nv.info._Z23fullyConnectedBwWeightsPKfS0_Pfiii --------------------------
	.section	.nv.info._Z23fullyConnectedBwWeightsPKfS0_Pfiii,"",@"SHT_CUDA_INFO"
	.sectionflags	@""
	.align	4


	//----- nvinfo : EIATTR_CUDA_API_VERSION
	.align		4
        /*0000*/ 	.byte	0x04, 0x37
        /*0002*/ 	.short	(.L_55 - .L_54)
.L_54:
        /*0004*/ 	.word	0x00000082


	//----- nvinfo : EIATTR_KPARAM_INFO
	.align		4
.L_55:
        /*0008*/ 	.byte	0x04, 0x17
        /*000a*/ 	.short	(.L_57 - .L_56)
.L_56:
        /*000c*/ 	.word	0x00000000
        /*0010*/ 	.short	0x0005
        /*0012*/ 	.short	0x0020
        /*0014*/ 	.byte	0x00, 0xf0, 0x11, 0x00


	//----- nvinfo : EIATTR_KPARAM_INFO
	.align		4
.L_57:
        /*0018*/ 	.byte	0x04, 0x17
        /*001a*/ 	.short	(.L_59 - .L_58)
.L_58:
        /*001c*/ 	.word	0x00000000
        /*0020*/ 	.short	0x0004
        /*0022*/ 	.short	0x001c
        /*0024*/ 	.byte	0x00, 0xf0, 0x11, 0x00


	//----- nvinfo : EIATTR_KPARAM_INFO
	.align		4
.L_59:
        /*0028*/ 	.byte	0x04, 0x17
        /*002a*/ 	.short	(.L_61 - .L_60)
.L_60:
        /*002c*/ 	.word	0x00000000
        /*0030*/ 	.short	0x0003
        /*0032*/ 	.short	0x0018
        /*0034*/ 	.byte	0x00, 0xf0, 0x11, 0x00


	//----- nvinfo : EIATTR_KPARAM_INFO
	.align		4
.L_61:
        /*0038*/ 	.byte	0x04, 0x17
        /*003a*/ 	.short	(.L_63 - .L_62)
.L_62:
        /*003c*/ 	.word	0x00000000
        /*0040*/ 	.short	0x0002
        /*0042*/ 	.short	0x0010
        /*0044*/ 	.byte	0x00, 0xf5, 0x21, 0x00


	//----- nvinfo : EIATTR_KPARAM_INFO
	.align		4
.L_63:
        /*0048*/ 	.byte	0x04, 0x17
        /*004a*/ 	.short	(.L_65 - .L_64)
.L_64:
        /*004c*/ 	.word	0x00000000
        /*0050*/ 	.short	0x0001
        /*0052*/ 	.short	0x0008
        /*0054*/ 	.byte	0x00, 0xf5, 0x21, 0x00


	//----- nvinfo : EIATTR_KPARAM_INFO
	.align		4
.L_65:
        /*0058*/ 	.byte	0x04, 0x17
        /*005a*/ 	.short	(.L_67 - .L_66)
.L_66:
        /*005c*/ 	.word	0x00000000
        /*0060*/ 	.short	0x0000
        /*0062*/ 	.short	0x0000
        /*0064*/ 	.byte	0x00, 0xf5, 0x21, 0x00


	//----- nvinfo : EIATTR_SPARSE_MMA_MASK
	.align		4
.L_67:
        /*0068*/ 	.byte	0x03, 0x50
        /*006a*/ 	.short	0x0000


	//----- nvinfo : EIATTR_MAXREG_COUNT
	.align		4
        /*006c*/ 	.byte	0x03, 0x1b
        /*006e*/ 	.short	0x00ff


	//----- nvinfo : EIATTR_MERCURY_ISA_VERSION
	.align		4
        /*0070*/ 	.byte	0x03, 0x5f
        /*0072*/ 	.short	0x0101


	//----- nvinfo : EIATTR_VRC_CTA_INIT_COUNT
	.align		4
        /*0074*/ 	.byte	0x02, 0x4a
	.zero		1
	.zero		1


	//----- nvinfo : EIATTR_EXIT_INSTR_OFFSETS
	.align		4
        /*0078*/ 	.byte	0x04, 0x1c
        /*007a*/ 	.short	(.L_69 - .L_68)


	//   ....[0]....
.L_68:
        /*007c*/ 	.word	0x000000d0


	//   ....[1]....
        /*0080*/ 	.word	0x000008b0


	//----- nvinfo : EIATTR_CBANK_PARAM_SIZE
	.align		4
.L_69:
        /*0084*/ 	.byte	0x03, 0x19
        /*0086*/ 	.short	0x0024


	//----- nvinfo : EIATTR_PARAM_CBANK
	.align		4
        /*0088*/ 	.byte	0x04, 0x0a
        /*008a*/ 	.short	(.L_71 - .L_70)
	.align		4
.L_70:
        /*008c*/ 	.word	index@(.nv.constant0._Z23fullyConnectedBwWeightsPKfS0_Pfiii)
        /*0090*/ 	.short	0x0380
        /*0092*/ 	.short	0x0024


	//----- nvinfo : EIATTR_SW_WAR
	.align		4
.L_71:
        /*0094*/ 	.byte	0x04, 0x36
        /*0096*/ 	.short	(.L_73 - .L_72)
.L_72:
        /*0098*/ 	.word	0x00000008
.L_73:


//--------------------- .nv.callgraph             --------------------------
	.section	.nv.callgraph,"",@"SHT_CUDA_CALLGRAPH"
	.align	4
	.sectionentsize	8
	.align		4
        /*0000*/ 	.word	0x00000000
	.align		4
        /*0004*/ 	.word	0xffffffff
	.align		4
        /*0008*/ 	.word	0x00000000
	.align		4
        /*000c*/ 	.word	0xfffffffe
	.align		4
        /*0010*/ 	.word	0x00000000
	.align		4
        /*0014*/ 	.word	0xfffffffd
	.align		4
        /*0018*/ 	.word	0x00000000
	.align		4
        /*001c*/ 	.word	0xfffffffc


//--------------------- .text._Z21fullyConnectedBwInputPKfS0_Pfiii --------------------------
	.section	.text._Z21fullyConnectedBwInputPKfS0_Pfiii,"ax",@progbits
	.align	128
        .global         _Z21fullyConnectedBwInputPKfS0_Pfiii
        .type           _Z21fullyConnectedBwInputPKfS0_Pfiii,@function
        .size           _Z21fullyConnectedBwInputPKfS0_Pfiii,(.L_x_19 - _Z21fullyConnectedBwInputPKfS0_Pfiii)
        .other          _Z21fullyConnectedBwInputPKfS0_Pfiii,@"STO_CUDA_ENTRY STV_DEFAULT"
_Z21fullyConnectedBwInputPKfS0_Pfiii:
.text._Z21fullyConnectedBwInputPKfS0_Pfiii:
[----:B------:R-:W-:Y:S01]  /*0000*/  LDC R1, c[0x0][0x37c] ;  /* 0x0000df00ff017b82 */ /* 0x000fe20000000800 */
[----:B------:R-:W0:Y:S07]  /*0010*/  S2R R3, SR_TID.X ;  /* 0x0000000000037919 */ /* 0x000e2e0000002100 */
[----:B------:R-:W1:Y:S01]  /*0020*/  LDC R7, c[0x0][0x364] ;  /* 0x0000d900ff077b82 */ /* 0x000e620000000800 */
[----:B------:R-:W2:Y:S01]  /*0030*/  LDCU.64 UR10, c[0x0][0x398] ;  /* 0x00007300ff0a77ac */ /* 0x000ea20008000a00 */
[----:B------:R-:W1:Y:S06]  /*0040*/  S2R R2, SR_TID.Y ;  /* 0x0000000000027919 */ /* 0x000e6c0000002200 */
[----:B------:R-:W0:Y:S08]  /*0050*/  S2UR UR5, SR_CTAID.X ;  /* 0x00000000000579c3 */ /* 0x000e300000002500 */
[----:B------:R-:W0:Y:S08]  /*0060*/  LDC R0, c[0x0][0x360] ;  /* 0x0000d800ff007b82 */ /* 0x000e300000000800 */
[----:B------:R-:W1:Y:S01]  /*0070*/  S2UR UR4, SR_CTAID.Y ;  /* 0x00000000000479c3 */ /* 0x000e620000002600 */
[----:B0-----:R-:W-:-:S05]  /*0080*/  IMAD R0, R0, UR5, R3 ;  /* 0x0000000500007c24 */ /* 0x001fca000f8e0203 */
[----:B--2---:R-:W-:Y:S01]  /*0090*/  ISETP.GE.AND P0, PT, R0, UR11, PT ;  /* 0x0000000b00007c0c */ /* 0x004fe2000bf06270 */
[----:B-1----:R-:W-:-:S05]  /*00a0*/  IMAD R7, R7, UR4, R2 ;  /* 0x0000000407077c24 */ /* 0x002fca000f8e0202 */
[----:B------:R-:W-:-:S13]  /*00b0*/  ISETP.GE.OR P0, PT, R7, UR10, P0 ;  /* 0x0000000a07007c0c */ /* 0x000fda0008706670 */
[----:B------:R-:W-:Y:S05]  /*00c0*/  @P0 EXIT ;  /* 0x000000000000094d */ /* 0x000fea0003800000 */
[----:B------:R-:W0:Y:S01]  /*00d0*/  LDCU UR7, c[0x0][0x3a0] ;  /* 0x00007400ff0777ac */ /* 0x000e220008000800 */
[----:B------:R-:W-:Y:S01]  /*00e0*/  HFMA2 R14, -RZ, RZ, 0, 0 ;  /* 0x00000000ff0e7431 */ /* 0x000fe200000001ff */
[----:B------:R-:W1:Y:S01]  /*00f0*/  LDCU.64 UR12, c[0x0][0x358] ;  /* 0x00006b00ff0c77ac */ /* 0x000e620008000a00 */
[----:B0-----:R-:W-:-:S09]  /*0100*/  UISETP.GE.AND UP0, UPT, UR7, 0x1, UPT ;  /* 0x000000010700788c */ /* 0x001fd2000bf06270 */
[----:B-1----:R-:W-:Y:S05]  /*0110*/  BRA.U !UP0, `(.L_x_0) ;  /* 0x00000009089c7547 */ /* 0x002fea000b800000 */
[----:B------:R-:W-:Y:S02]  /*0120*/  UISETP.GE.U32.AND UP1, UPT, UR7, 0x10, UPT ;  /* 0x000000100700788c */ /* 0x000fe4000bf26070 */
[----:B------:R-:W-:Y:S01]  /*0130*/  IMAD R8, R7, UR7, RZ ;  /* 0x0000000707087c24 */ /* 0x000fe2000f8e02ff */
[----:B------:R-:W-:Y:S02]  /*0140*/  ULOP3.LUT UR10, UR7, 0xf, URZ, 0xc0, !UPT ;  /* 0x0000000f070a7892 */ /* 0x000fe4000f8ec0ff */
[----:B------:R-:W-:Y:S01]  /*0150*/  IMAD R9, R0, UR7, RZ ;  /* 0x0000000700097c24 */ /* 0x000fe2000f8e02ff */
[----:B------:R-:W-:Y:S01]  /*0160*/  MOV R14, RZ ;  /* 0x000000ff000e7202 */ /* 0x000fe20000000f00 */
[----:B------:R-:W-:Y:S01]  /*0170*/  UMOV UR4, URZ ;  /* 0x000000ff00047c82 */ /* 0x000fe20008000000 */
[----:B------:R-:W-:Y:S01]  /*0180*/  UISETP.NE.AND UP0, UPT, UR10, URZ, UPT ;  /* 0x000000ff0a00728c */ /* 0x000fe2000bf05270 */
[----:B------:R-:W-:Y:S10]  /*0190*/  BRA.U !UP1, `(.L_x_1) ;  /* 0x0000000509107547 */ /* 0x000ff4000b800000 */
[----:B------:R-:W0:Y:S01]  /*01a0*/  LDC.64 R2, c[0x0][0x380] ;  /* 0x0000e000ff027b82 */ /* 0x000e220000000a00 */
[----:B------:R-:W1:Y:S01]  /*01b0*/  LDCU.64 UR8, c[0x0][0x388] ;  /* 0x00007100ff0877ac */ /* 0x000e620008000a00 */
[----:B------:R-:W-:Y:S02]  /*01c0*/  MOV R14, RZ ;  /* 0x000000ff000e7202 */ /* 0x000fe40000000f00 */
[----:B------:R-:W-:Y:S01]  /*01d0*/  MOV R6, R9 ;  /* 0x0000000900067202 */ /* 0x000fe20000000f00 */
[----:B------:R-:W-:Y:S02]  /*01e0*/  ULOP3.LUT UR4, UR7, 0x7ffffff0, URZ, 0xc0, !UPT ;  /* 0x7ffffff007047892 */ /* 0x000fe4000f8ec0ff */
[----:B-1----:R-:W-:Y:S02]  /*01f0*/  UIADD3 UR5, UP1, UPT, UR8, 0x20, URZ ;  /* 0x0000002008057890 */ /* 0x002fe4000ff3e0ff */
[----:B------:R-:W-:Y:S02]  /*0200*/  UIADD3 UR8, UPT, UPT, -UR4, URZ, URZ ;  /* 0x000000ff04087290 */ /* 0x000fe4000fffe1ff */
[----:B------:R-:W-:Y:S01]  /*0210*/  UIADD3.X UR6, UPT, UPT, URZ, UR9, URZ, UP1, !UPT ;  /* 0x00000009ff067290 */ /* 0x000fe20008ffe4ff */
[----:B0-----:R-:W-:-:S03]  /*0220*/  IMAD.WIDE.U32 R2, R8, 0x4, R2 ;  /* 0x0000000408027825 */ /* 0x001fc600078e0002 */
[----:B------:R-:W-:-:S04]  /*0230*/  IADD3 R4, P0, PT, R2, 0x20, RZ ;  /* 0x0000002002047810 */ /* 0x000fc80007f1e0ff */
[----:B------:R-:W-:-:S09]  /*0240*/  IADD3.X R5, PT, PT, RZ, R3, RZ, P0, !PT ;  /* 0x00000003ff057210 */ /* 0x000fd200007fe4ff */
.L_x_2:
[----:B------:R-:W-:Y:S01]  /*0250*/  MOV R2, UR5 ;  /* 0x0000000500027c02 */ /* 0x000fe20008000f00 */
[----:B------:R-:W2:Y:S01]  /*0260*/  LDG.E R15, desc[UR12][R4.64+-0x20] ;  /* 0xffffe00c040f7981 */ /* 0x000ea2000c1e1900 */
[----:B------:R-:W-:-:S03]  /*0270*/  MOV R3, UR6 ;  /* 0x0000000600037c02 */ /* 0x000fc60008000f00 */
[----:B------:R-:W3:Y:S01]  /*0280*/  LDG.E R17, desc[UR12][R4.64+-0x1c] ;  /* 0xffffe40c04117981 */ /* 0x000ee2000c1e1900 */
[----:B------:R-:W-:-:S03]  /*0290*/  IMAD.WIDE R2, R6, 0x4, R2 ;  /* 0x0000000406027825 */ /* 0x000fc600078e0202 */
[----:B------:R-:W4:Y:S04]  /*02a0*/  LDG.E R19, desc[UR12][R4.64+-0x18] ;  /* 0xffffe80c04137981 */ /* 0x000f28000c1e1900 */
[----:B------:R-:W2:Y:S04]  /*02b0*/  LDG.E R16, desc[UR12][R2.64+-0x20] ;  /* 0xffffe00c02107981 */ /* 0x000ea8000c1e1900 */
[----:B------:R-:W3:Y:S04]  /*02c0*/  LDG.E R24, desc[UR12][R2.64+-0x1c] ;  /* 0xffffe40c02187981 */ /* 0x000ee8000c1e1900 */
[----:B------:R-:W4:Y:S04]  /*02d0*/  LDG.E R18, desc[UR12][R2.64+-0x18] ;  /* 0xffffe80c02127981 */ /* 0x000f28000c1e1900 */
[----:B------:R-:W5:Y:S04]  /*02e0*/  LDG.E R20, desc[UR12][R4.64+-0x14] ;  /* 0xffffec0c04147981 */ /* 0x000f68000c1e1900 */
        /* <DEDUP_REMOVED lines=8> */
[----:B------:R-:W5:Y:S01]  /*0370*/  LDG.E R26, desc[UR12][R4.64+0x1c] ;  /* 0x00001c0c041a7981 */ /* 0x000f62000c1e1900 */
[----:B--2---:R-:W-:-:S03]  /*0380*/  FFMA R16, R15, R16, R14 ;  /* 0x000000100f107223 */ /* 0x004fc6000000000e */
[----:B------:R-:W2:Y:S01]  /*0390*/  LDG.E R15, desc[UR12][R4.64+-0x4] ;  /* 0xfffffc0c040f7981 */ /* 0x000ea2000c1e1900 */
[----:B---3--:R-:W-:-:S03]  /*03a0*/  FFMA R24, R17, R24, R16 ;  /* 0x0000001811187223 */ /* 0x008fc60000000010 */
[----:B------:R-:W2:Y:S01]  /*03b0*/  LDG.E R14, desc[UR12][R2.64+-0x4] ;  /* 0xfffffc0c020e7981 */ /* 0x000ea2000c1e1900 */
[----:B----4-:R-:W-:-:S03]  /*03c0*/  FFMA R25, R19, R18, R24 ;  /* 0x0000001213197223 */ /* 0x010fc60000000018 */
[----:B------:R-:W3:Y:S04]  /*03d0*/  LDG.E R16, desc[UR12][R4.64] ;  /* 0x0000000c04107981 */ /* 0x000ee8000c1e1900 */
[----:B------:R-:W3:Y:S01]  /*03e0*/  LDG.E R17, desc[UR12][R2.64] ;  /* 0x0000000c02117981 */ /* 0x000ee2000c1e1900 */
[----:B-----5:R-:W-:-:S03]  /*03f0*/  FFMA R25, R20, R21, R25 ;  /* 0x0000001514197223 */ /* 0x020fc60000000019 */
[----:B------:R-:W4:Y:S04]  /*0400*/  LDG.E R18, desc[UR12][R4.64+0x4] ;  /* 0x0000040c04127981 */ /* 0x000f28000c1e1900 */
[----:B------:R-:W4:Y:S01]  /*0410*/  LDG.E R19, desc[UR12][R2.64+0x4] ;  /* 0x0000040c02137981 */ /* 0x000f22000c1e1900 */
[----:B------:R-:W-:-:S03]  /*0420*/  FFMA R25, R22, R23, R25 ;  /* 0x0000001716197223 */ /* 0x000fc60000000019 */
[----:B------:R-:W5:Y:S04]  /*0430*/  LDG.E R20, desc[UR12][R4.64+0x8] ;  /* 0x0000080c04147981 */ /* 0x000f68000c1e1900 */
[----:B------:R-:W5:Y:S01]  /*0440*/  LDG.E R21, desc[UR12][R2.64+0x8] ;  /* 0x0000080c02157981 */ /* 0x000f62000c1e1900 */
[----:B------:R-:W-:-:S03]  /*0450*/  FFMA R25, R10, R11, R25 ;  /* 0x0000000b0a197223 */ /* 0x000fc60000000019 */
[----:B------:R-:W5:Y:S04]  /*0460*/  LDG.E R22, desc[UR12][R4.64+0xc] ;  /* 0x00000c0c04167981 */ /* 0x000f68000c1e1900 */
[----:B------:R-:W5:Y:S04]  /*0470*/  LDG.E R23, desc[UR12][R2.64+0xc] ;  /* 0x00000c0c02177981 */ /* 0x000f68000c1e1900 */
[----:B------:R-:W5:Y:S01]  /*0480*/  LDG.E R10, desc[UR12][R4.64+0x10] ;  /* 0x0000100c040a7981 */ /* 0x000f62000c1e1900 */
[----:B------:R-:W-:-:S03]  /*0490*/  FFMA R28, R12, R13, R25 ;  /* 0x0000000d0c1c7223 */ /* 0x000fc60000000019 */
[----:B------:R-:W5:Y:S04]  /*04a0*/  LDG.E R11, desc[UR12][R2.64+0x10] ;  /* 0x0000100c020b7981 */ /* 0x000f68000c1e1900 */
[----:B------:R-:W5:Y:S04]  /*04b0*/  LDG.E R24, desc[UR12][R4.64+0x14] ;  /* 0x0000140c04187981 */ /* 0x000f68000c1e1900 */
[----:B------:R-:W5:Y:S04]  /*04c0*/  LDG.E R25, desc[UR12][R2.64+0x14] ;  /* 0x0000140c02197981 */ /* 0x000f68000c1e1900 */
[----:B------:R0:W5:Y:S04]  /*04d0*/  LDG.E R13, desc[UR12][R4.64+0x18] ;  /* 0x0000180c040d7981 */ /* 0x000168000c1e1900 */
[----:B------:R-:W5:Y:S01]  /*04e0*/  LDG.E R12, desc[UR12][R2.64+0x18] ;  /* 0x0000180c020c7981 */ /* 0x000f62000c1e1900 */
[----:B------:R-:W-:-:S04]  /*04f0*/  UIADD3 UR8, UPT, UPT, UR8, 0x10, URZ ;  /* 0x0000001008087890 */ /* 0x000fc8000fffe0ff */
[----:B------:R-:W-:Y:S01]  /*0500*/  UISETP.NE.AND UP1, UPT, UR8, URZ, UPT ;  /* 0x000000ff0800728c */ /* 0x000fe2000bf25270 */
[----:B0-----:R-:W-:Y:S02]  /*0510*/  IADD3 R4, P0, PT, R4, 0x40, RZ ;  /* 0x0000004004047810 */ /* 0x001fe40007f1e0ff */
[----:B------:R-:W-:Y:S02]  /*0520*/  IADD3 R6, PT, PT, R6, 0x10, RZ ;  /* 0x0000001006067810 */ /* 0x000fe40007ffe0ff */
[----:B------:R-:W-:Y:S01]  /*0530*/  IADD3.X R5, PT, PT, RZ, R5, RZ, P0, !PT ;  /* 0x00000005ff057210 */ /* 0x000fe200007fe4ff */
[----:B--2---:R-:W-:-:S04]  /*0540*/  FFMA R15, R15, R14, R28 ;  /* 0x0000000e0f0f7223 */ /* 0x004fc8000000001c */
[----:B---3--:R-:W-:-:S04]  /*0550*/  FFMA R15, R16, R17, R15 ;  /* 0x00000011100f7223 */ /* 0x008fc8000000000f */
[----:B----4-:R-:W-:-:S04]  /*0560*/  FFMA R15, R18, R19, R15 ;  /* 0x00000013120f7223 */ /* 0x010fc8000000000f */
[----:B-----5:R-:W-:-:S04]  /*0570*/  FFMA R15, R20, R21, R15 ;  /* 0x00000015140f7223 */ /* 0x020fc8000000000f */
[----:B------:R-:W-:-:S04]  /*0580*/  FFMA R15, R22, R23, R15 ;  /* 0x00000017160f7223 */ /* 0x000fc8000000000f */
[----:B------:R-:W-:-:S04]  /*0590*/  FFMA R11, R10, R11, R15 ;  /* 0x0000000b0a0b7223 */ /* 0x000fc8000000000f */
[----:B------:R-:W-:-:S04]  /*05a0*/  FFMA R24, R24, R25, R11 ;  /* 0x0000001918187223 */ /* 0x000fc8000000000b */
[----:B------:R-:W-:-:S04]  /*05b0*/  FFMA R13, R13, R12, R24 ;  /* 0x0000000c0d0d7223 */ /* 0x000fc80000000018 */
[----:B------:R-:W-:Y:S01]  /*05c0*/  FFMA R14, R26, R27, R13 ;  /* 0x0000001b1a0e7223 */ /* 0x000fe2000000000d */
[----:B------:R-:W-:Y:S06]  /*05d0*/  BRA.U UP1, `(.L_x_2) ;  /* 0xfffffffd011c7547 */ /* 0x000fec000b83ffff */
.L_x_1:
[----:B------:R-:W-:Y:S05]  /*05e0*/  BRA.U !UP0, `(.L_x_0) ;  /* 0x0000000508687547 */ /* 0x000fea000b800000 */
[----:B------:R-:W-:Y:S02]  /*05f0*/  UISETP.GE.U32.AND UP0, UPT, UR10, 0x8, UPT ;  /* 0x000000080a00788c */ /* 0x000fe4000bf06070 */
[----:B------:R-:W-:-:S04]  /*0600*/  ULOP3.LUT UR6, UR7, 0x7, URZ, 0xc0, !UPT ;  /* 0x0000000707067892 */ /* 0x000fc8000f8ec0ff */
[----:B------:R-:W-:-:S03]  /*0610*/  UISETP.NE.AND UP1, UPT, UR6, URZ, UPT ;  /* 0x000000ff0600728c */ /* 0x000fc6000bf25270 */
[----:B------:R-:W-:Y:S08]  /*0620*/  BRA.U !UP0, `(.L_x_3) ;  /* 0x0000000108907547 */ /* 0x000ff0000b800000 */
[----:B------:R-:W0:Y:S01]  /*0630*/  LDC.64 R10, c[0x0][0x380] ;  /* 0x0000e000ff0a7b82 */ /* 0x000e220000000a00 */
[----:B------:R-:W1:Y:S01]  /*0640*/  LDCU.64 UR8, c[0x0][0x380] ;  /* 0x00007000ff0877ac */ /* 0x000e620008000a00 */
[C---:B------:R-:W-:Y:S02]  /*0650*/  IADD3 R3, PT, PT, R8.reuse, UR4, RZ ;  /* 0x0000000408037c10 */ /* 0x040fe4000fffe0ff */
[----:B------:R-:W-:Y:S02]  /*0660*/  IADD3 R6, P0, PT, R8, UR4, RZ ;  /* 0x0000000408067c10 */ /* 0x000fe4000ff1e0ff */
[----:B------:R-:W-:Y:S02]  /*0670*/  IADD3 R13, PT, PT, R9, UR4, RZ ;  /* 0x00000004090d7c10 */ /* 0x000fe4000fffe0ff */
[----:B------:R-:W2:Y:S01]  /*0680*/  LDC.64 R4, c[0x0][0x388] ;  /* 0x0000e200ff047b82 */ /* 0x000ea20000000a00 */
[----:B0-----:R-:W-:Y:S01]  /*0690*/  IMAD.WIDE.U32 R10, R3, 0x4, R10 ;  /* 0x00000004030a7825 */ /* 0x001fe200078e000a */
[----:B------:R-:W-:-:S02]  /*06a0*/  IADD3.X R3, PT, PT, RZ, RZ, RZ, P0, !PT ;  /* 0x000000ffff037210 */ /* 0x000fc400007fe4ff */
[C---:B-1----:R-:W-:Y:S02]  /*06b0*/  LEA R2, P0, R6.reuse, UR8, 0x2 ;  /* 0x0000000806027c11 */ /* 0x042fe4000f8010ff */
[----:B------:R-:W3:Y:S02]  /*06c0*/  LDG.E R15, desc[UR12][R10.64] ;  /* 0x0000000c0a0f7981 */ /* 0x000ee4000c1e1900 */
[----:B------:R-:W-:Y:S01]  /*06d0*/  LEA.HI.X R3, R6, UR9, R3, 0x2, P0 ;  /* 0x0000000906037c11 */ /* 0x000fe200080f1403 */
[----:B--2---:R-:W-:-:S04]  /*06e0*/  IMAD.WIDE R4, R13, 0x4, R4 ;  /* 0x000000040d047825 */ /* 0x004fc800078e0204 */
[----:B------:R-:W2:Y:S04]  /*06f0*/  LDG.E R18, desc[UR12][R2.64+0x4] ;  /* 0x0000040c02127981 */ /* 0x000ea8000c1e1900 */
[----:B------:R-:W3:Y:S04]  /*0700*/  LDG.E R16, desc[UR12][R4.64] ;  /* 0x0000000c04107981 */ /* 0x000ee8000c1e1900 */
[----:B------:R-:W2:Y:S04]  /*0710*/  LDG.E R17, desc[UR12][R4.64+0x4] ;  /* 0x0000040c04117981 */ /* 0x000ea8000c1e1900 */
[----:B------:R-:W4:Y:S04]  /*0720*/  LDG.E R19, desc[UR12][R4.64+0x8] ;  /* 0x0000080c04137981 */ /* 0x000f28000c1e1900 */
        /* <DEDUP_REMOVED lines=11> */
[----:B------:R-:W-:Y:S01]  /*07e0*/  UIADD3 UR4, UPT, UPT, UR4, 0x8, URZ ;  /* 0x0000000804047890 */ /* 0x000fe2000fffe0ff */
[----:B---3--:R-:W-:-:S04]  /*07f0*/  FFMA R15, R15, R16, R14 ;  /* 0x000000100f0f7223 */ /* 0x008fc8000000000e */
[----:B--2---:R-:W-:-:S04]  /*0800*/  FFMA R15, R18, R17, R15 ;  /* 0x00000011120f7223 */ /* 0x004fc8000000000f */
[----:B----4-:R-:W-:-:S04]  /*0810*/  FFMA R15, R20, R19, R15 ;  /* 0x00000013140f7223 */ /* 0x010fc8000000000f */
[----:B-----5:R-:W-:-:S04]  /*0820*/  FFMA R15, R22, R21, R15 ;  /* 0x00000015160f7223 */ /* 0x020fc8000000000f */
[----:B------:R-:W-:-:S04]  /*0830*/  FFMA R15, R24, R23, R15 ;  /* 0x00000017180f7223 */ /* 0x000fc8000000000f */
[----:B------:R-:W-:-:S04]  /*0840*/  FFMA R13, R12, R13, R15 ;  /* 0x0000000d0c0d7223 */ /* 0x000fc8000000000f */
[----:B------:R-:W-:-:S04]  /*0850*/  FFMA R11, R6, R11, R13 ;  /* 0x0000000b060b7223 */ /* 0x000fc8000000000d */
[----:B------:R-:W-:-:S07]  /*0860*/  FFMA R14, R10, R25, R11 ;  /* 0x000000190a0e7223 */ /* 0x000fce000000000b */
.L_x_3:
        /* <DEDUP_REMOVED lines=13> */
[----:B-1----:R-:W-:-:S03]  /*0940*/  LEA R2, P0, R6, UR6, 0x2 ;  /* 0x0000000606027c11 */ /* 0x002fc6000f8010ff */
[----:B------:R-:W3:Y:S01]  /*0950*/  LDG.E R11, desc[UR12][R10.64] ;  /* 0x0000000c0a0b7981 */ /* 0x000ee2000c1e1900 */
        /* <DEDUP_REMOVED lines=8> */
[----:B------:R-:W5:Y:S01]  /*09e0*/  LDG.E R18, desc[UR12][R4.64+0xc] ;  /* 0x00000c0c04127981 */ /* 0x000f62000c1e1900 */
[----:B------:R-:W-:Y:S01]  /*09f0*/  UIADD3 UR4, UPT, UPT, UR4, 0x4, URZ ;  /* 0x0000000404047890 */ /* 0x000fe2000fffe0ff */
[----:B---3--:R-:W-:-:S04]  /*0a00*/  FFMA R6, R11, R6, R14 ;  /* 0x000000060b067223 */ /* 0x008fc8000000000e */
[----:B--2---:R-:W-:-:S04]  /*0a10*/  FFMA R6, R13, R12, R6 ;  /* 0x0000000c0d067223 */ /* 0x004fc80000000006 */
[----:B----4-:R-:W-:-:S04]  /*0a20*/  FFMA R6, R15, R16, R6 ;  /* 0x000000100f067223 */ /* 0x010fc80000000006 */
[----:B-----5:R-:W-:-:S07]  /*0a30*/  FFMA R14, R17, R18, R6 ;  /* 0x00000012110e7223 */ /* 0x020fce0000000006 */
.L_x_4:
[----:B------:R-:W-:Y:S05]  /*0a40*/  BRA.U !UP1, `(.L_x_0) ;  /* 0x0000000109507547 */ /* 0x000fea000b800000 */
[----:B------:R-:W0:Y:S01]  /*0a50*/  LDC.64 R4, c[0x0][0x380] ;  /* 0x0000e000ff047b82 */ /* 0x000e220000000a00 */
[----:B------:R-:W-:Y:S01]  /*0a60*/  IADD3 R11, PT, PT, R8, UR4, RZ ;  /* 0x00000004080b7c10 */ /* 0x000fe2000fffe0ff */
[----:B------:R-:W-:-:S06]  /*0a70*/  UIADD3 UR5, UPT, UPT, -UR5, URZ, URZ ;  /* 0x000000ff05057290 */ /* 0x000fcc000fffe1ff */
[----:B------:R-:W1:Y:S01]  /*0a80*/  LDC.64 R2, c[0x0][0x388] ;  /* 0x0000e200ff027b82 */ /* 0x000e620000000a00 */
[----:B0-----:R-:W-:Y:S01]  /*0a90*/  IMAD.WIDE.U32 R4, R11, 0x4, R4 ;  /* 0x000000040b047825 */ /* 0x001fe200078e0004 */
[----:B------:R-:W-:Y:S02]  /*0aa0*/  IADD3 R11, PT, PT, R9, UR4, RZ ;  /* 0x00000004090b7c10 */ /* 0x000fe4000fffe0ff */
[----:B------:R-:W-:Y:S02]  /*0ab0*/  MOV R6, R4 ;  /* 0x0000000400067202 */ /* 0x000fe40000000f00 */
[----:B------:R-:W-:-:S07]  /*0ac0*/  MOV R13, R5 ;  /* 0x00000005000d7202 */ /* 0x000fce0000000f00 */
.L_x_5:
[----:B-1----:R-:W-:Y:S01]  /*0ad0*/  IMAD.WIDE R4, R11, 0x4, R2 ;  /* 0x000000040b047825 */ /* 0x002fe200078e0202 */
[----:B------:R-:W-:Y:S02]  /*0ae0*/  MOV R9, R13 ;  /* 0x0000000d00097202 */ /* 0x000fe40000000f00 */
[----:B------:R-:W-:-:S03]  /*0af0*/  MOV R8, R6 ;  /* 0x0000000600087202 */ /* 0x000fc60000000f00 */
[----:B------:R-:W2:Y:S04]  /*0b00*/  LDG.E R4, desc[UR12][R4.64] ;  /* 0x0000000c04047981 */ /* 0x000ea8000c1e1900 */
[----:B------:R-:W2:Y:S01]  /*0b10*/  LDG.E R9, desc[UR12][R8.64] ;  /* 0x0000000c08097981 */ /* 0x000ea2000c1e1900 */
[----:B------:R-:W-:Y:S01]  /*0b20*/  UIADD3 UR5, UPT, UPT, UR5, 0x1, URZ ;  /* 0x0000000105057890 */ /* 0x000fe2000fffe0ff */
[----:B------:R-:W-:Y:S02]  /*0b30*/  IADD3 R6, P0, PT, R6, 0x4, RZ ;  /* 0x0000000406067810 */ /* 0x000fe40007f1e0ff */
[----:B------:R-:W-:Y:S01]  /*0b40*/  IADD3 R11, PT, PT, R11, 0x1, RZ ;  /* 0x000000010b0b7810 */ /* 0x000fe20007ffe0ff */
[----:B------:R-:W-:Y:S01]  /*0b50*/  UISETP.NE.AND UP0, UPT, UR5, URZ, UPT ;  /* 0x000000ff0500728c */ /* 0x000fe2000bf05270 */
[----:B------:R-:W-:Y:S01]  /*0b60*/  IADD3.X R13, PT, PT, RZ, R13, RZ, P0, !PT ;  /* 0x0000000dff0d7210 */ /* 0x000fe200007fe4ff */
[----:B--2---:R-:W-:-:S07]  /*0b70*/  FFMA R14, R9, R4, R14 ;  /* 0x00000004090e7223 */ /* 0x004fce000000000e */
[----:B------:R-:W-:Y:S05]  /*0b80*/  BRA.U UP0, `(.L_x_5) ;  /* 0xfffffffd00d07547 */ /* 0x000fea000b83ffff */
.L_x_0:
[----:B------:R-:W0:Y:S01]  /*0b90*/  LDC.64 R2, c[0x0][0x390] ;  /* 0x0000e400ff027b82 */ /* 0x000e220000000a00 */
[----:B------:R-:W-:-:S04]  /*0ba0*/  IMAD R7, R7, UR11, R0 ;  /* 0x0000000b07077c24 */ /* 0x000fc8000f8e0200 */
[----:B0-----:R-:W-:-:S05]  /*0bb0*/  IMAD.WIDE R2, R7, 0x4, R2 ;  /* 0x0000000407027825 */ /* 0x001fca00078e0202 */
[----:B------:R-:W-:Y:S01]  /*0bc0*/  STG.E desc[UR12][R2.64], R14 ;  /* 0x0000000e02007986 */ /* 0x000fe2000c10190c */
[----:B------:R-:W-:Y:S05]  /*0bd0*/  EXIT ;  /* 0x000000000000794d */ /* 0x000fea0003800000 */
.L_x_6:
[----:B------:R-:W-:-:S00]  /*0be0*/  BRA `(.L_x_6) ;  /* 0xfffffffc00fc7947 */ /* 0x000fc0000383ffff */
[----:B------:R-:W-:-:S00]  /*0bf0*/  NOP ;  /* 0x0000000000007918 */ /* 0x000fc00000000000 */
        /* <DEDUP_REMOVED lines=8> */
.L_x_19:


//--------------------- .text._Z20fullyConnectedBwBiasPKfPfii --------------------------
	.section	.text._Z20fullyConnectedBwBiasPKfPfii,"ax",@progbits
	.align	128
        .global         _Z20fullyConnectedBwBiasPKfPfii
        .type           _Z20fullyConnectedBwBiasPKfPfii,@function
        .size           _Z20fullyConnectedBwBiasPKfPfii,(.L_x_20 - _Z20fullyConnectedBwBiasPKfPfii)
        .other          _Z20fullyConnectedBwBiasPKfPfii,@"STO_CUDA_ENTRY STV_DEFAULT"
_Z20fullyConnectedBwBiasPKfPfii:
.text._Z20fullyConnectedBwBiasPKfPfii:
[----:B------:R-:W-:Y:S01]  /*0000*/  LDC R1, c[0x0][0x37c] ;  /* 0x0000df00ff017b82 */ /* 0x000fe20000000800 */
[----:B------:R-:W0:Y:S07]  /*0010*/  S2R R3, SR_TID.X ;  /* 0x0000000000037919 */ /* 0x000e2e0000002100 */
[----:B------:R-:W0:Y:S08]  /*0020*/  S2UR UR4, SR_CTAID.X ;  /* 0x00000000000479c3 */ /* 0x000e300000002500 */
[----:B------:R-:W0:Y:S08]  /*0030*/  LDC R0, c[0x0][0x360] ;  /* 0x0000d800ff007b82 */ /* 0x000e300000000800 */
[----:B------:R-:W1:Y:S01]  /*0040*/  LDC R17, c[0x0][0x394] ;  /* 0x0000e500ff117b82 */ /* 0x000e620000000800 */
[----:B0-----:R-:W-:-:S05]  /*0050*/  IMAD R0, R0, UR4, R3 ;  /* 0x0000000400007c24 */ /* 0x001fca000f8e0203 */
[----:B-1----:R-:W-:-:S13]  /*0060*/  ISETP.GE.AND P0, PT, R0, R17, PT ;  /* 0x000000110000720c */ /* 0x002fda0003f06270 */
[----:B------:R-:W-:Y:S05]  /*0070*/  @P0 EXIT ;  /* 0x000000000000094d */ /* 0x000fea0003800000 */
[----:B------:R-:W0:Y:S01]  /*0080*/  LDCU UR5, c[0x0][0x390] ;  /* 0x00007200ff0577ac */ /* 0x000e220008000800 */
[----:B------:R-:W-:Y:S01]  /*0090*/  HFMA2 R16, -RZ, RZ, 0, 0 ;  /* 0x00000000ff107431 */ /* 0x000fe200000001ff */
[----:B------:R-:W1:Y:S01]  /*00a0*/  LDCU.64 UR8, c[0x0][0x358] ;  /* 0x00006b00ff0877ac */ /* 0x000e620008000a00 */
[----:B0-----:R-:W-:-:S09]  /*00b0*/  UISETP.GE.AND UP0, UPT, UR5, 0x1, UPT ;  /* 0x000000010500788c */ /* 0x001fd2000bf06270 */
[----:B-1----:R-:W-:Y:S05]  /*00c0*/  BRA.U !UP0, `(.L_x_7) ;  /* 0x0000000508f87547 */ /* 0x002fea000b800000 */
[----:B------:R-:W-:Y:S01]  /*00d0*/  UISETP.GE.U32.AND UP1, UPT, UR5, 0x10, UPT ;  /* 0x000000100500788c */ /* 0x000fe2000bf26070 */
[----:B------:R-:W-:Y:S01]  /*00e0*/  MOV R16, RZ ;  /* 0x000000ff00107202 */ /* 0x000fe20000000f00 */
[----:B------:R-:W-:Y:S01]  /*00f0*/  ULOP3.LUT UR6, UR5, 0xf, URZ, 0xc0, !UPT ;  /* 0x0000000f05067892 */ /* 0x000fe2000f8ec0ff */
[----:B------:R-:W-:-:S03]  /*0100*/  UMOV UR4, URZ ;  /* 0x000000ff00047c82 */ /* 0x000fc60008000000 */
[----:B------:R-:W-:-:S03]  /*0110*/  UISETP.NE.AND UP0, UPT, UR6, URZ, UPT ;  /* 0x000000ff0600728c */ /* 0x000fc6000bf05270 */
[----:B------:R-:W-:Y:S08]  /*0120*/  BRA.U !UP1, `(.L_x_8) ;  /* 0x0000000109e47547 */ /* 0x000ff0000b800000 */
[----:B------:R-:W-:Y:S01]  /*0130*/  ULOP3.LUT UR4, UR5, 0x7ffffff0, URZ, 0xc0, !UPT ;  /* 0x7ffffff005047892 */ /* 0x000fe2000f8ec0ff */
[----:B------:R-:W-:Y:S02]  /*0140*/  MOV R16, RZ ;  /* 0x000000ff00107202 */ /* 0x000fe40000000f00 */
[----:B------:R-:W-:Y:S01]  /*0150*/  MOV R18, R0 ;  /* 0x0000000000127202 */ /* 0x000fe20000000f00 */
[----:B------:R-:W-:-:S12]  /*0160*/  UIADD3 UR7, UPT, UPT, -UR4, URZ, URZ ;  /* 0x000000ff04077290 */ /* 0x000fd8000fffe1ff */
.L_x_9:
[----:B------:R-:W0:Y:S02]  /*0170*/  LDC.64 R4, c[0x0][0x380] ;  /* 0x0000e000ff047b82 */ /* 0x000e240000000a00 */
[----:B0-----:R-:W-:-:S05]  /*0180*/  IMAD.WIDE R4, R18, 0x4, R4 ;  /* 0x0000000412047825 */ /* 0x001fca00078e0204 */
[----:B------:R-:W2:Y:S01]  /*0190*/  LDG.E R25, desc[UR8][R4.64] ;  /* 0x0000000804197981 */ /* 0x000ea2000c1e1900 */
[----:B------:R-:W-:-:S05]  /*01a0*/  IMAD.WIDE R6, R17, 0x4, R4 ;  /* 0x0000000411067825 */ /* 0x000fca00078e0204 */
[----:B------:R0:W3:Y:S01]  /*01b0*/  LDG.E R23, desc[UR8][R6.64] ;  /* 0x0000000806177981 */ /* 0x0000e2000c1e1900 */
[----:B------:R-:W-:-:S05]  /*01c0*/  IMAD.WIDE R8, R17, 0x4, R6 ;  /* 0x0000000411087825 */ /* 0x000fca00078e0206 */
[----:B------:R1:W4:Y:S01]  /*01d0*/  LDG.E R22, desc[UR8][R8.64] ;  /* 0x0000000808167981 */ /* 0x000322000c1e1900 */
[----:B------:R-:W-:-:S05]  /*01e0*/  IMAD.WIDE R12, R17, 0x4, R8 ;  /* 0x00000004110c7825 */ /* 0x000fca00078e0208 */
[----:B------:R-:W5:Y:S01]  /*01f0*/  LDG.E R21, desc[UR8][R12.64] ;  /* 0x000000080c157981 */ /* 0x000f62000c1e1900 */
[----:B------:R-:W-:-:S05]  /*0200*/  IMAD.WIDE R14, R17, 0x4, R12 ;  /* 0x00000004110e7825 */ /* 0x000fca00078e020c */
[----:B------:R-:W5:Y:S01]  /*0210*/  LDG.E R20, desc[UR8][R14.64] ;  /* 0x000000080e147981 */ /* 0x000f62000c1e1900 */
[----:B------:R-:W-:-:S05]  /*0220*/  IMAD.WIDE R2, R17, 0x4, R14 ;  /* 0x0000000411027825 */ /* 0x000fca00078e020e */
[----:B------:R1:W5:Y:S01]  /*0230*/  LDG.E R19, desc[UR8][R2.64] ;  /* 0x0000000802137981 */ /* 0x000362000c1e1900 */
[----:B------:R-:W-:-:S05]  /*0240*/  IMAD.WIDE R26, R17, 0x4, R2 ;  /* 0x00000004111a7825 */ /* 0x000fca00078e0202 */
[----:B------:R1:W5:Y:S01]  /*0250*/  LDG.E R24, desc[UR8][R26.64] ;  /* 0x000000081a187981 */ /* 0x000362000c1e1900 */
[----:B------:R-:W-:-:S05]  /*0260*/  IMAD.WIDE R10, R17, 0x4, R26 ;  /* 0x00000004110a7825 */ /* 0x000fca00078e021a */
[----:B------:R1:W5:Y:S01]  /*0270*/  LDG.E R28, desc[UR8][R10.64] ;  /* 0x000000080a1c7981 */ /* 0x000362000c1e1900 */
[----:B0-----:R-:W-:-:S04]  /*0280*/  IMAD.WIDE R6, R17, 0x4, R10 ;  /* 0x0000000411067825 */ /* 0x001fc800078e020a */
[C---:B-1----:R-:W-:Y:S02]  /*0290*/  IMAD.WIDE R8, R17.reuse, 0x4, R6 ;  /* 0x0000000411087825 */ /* 0x042fe400078e0206 */
[----:B------:R-:W5:Y:S02]  /*02a0*/  LDG.E R6, desc[UR8][R6.64] ;  /* 0x0000000806067981 */ /* 0x000f64000c1e1900 */
[C---:B------:R-:W-:Y:S02]  /*02b0*/  IMAD.WIDE R2, R17.reuse, 0x4, R8 ;  /* 0x0000000411027825 */ /* 0x040fe400078e0208 */
[----:B------:R-:W5:Y:S02]  /*02c0*/  LDG.E R8, desc[UR8][R8.64] ;  /* 0x0000000808087981 */ /* 0x000f64000c1e1900 */
[C---:B------:R-:W-:Y:S02]  /*02d0*/  IMAD.WIDE R4, R17.reuse, 0x4, R2 ;  /* 0x0000000411047825 */ /* 0x040fe400078e0202 */
[----:B------:R-:W5:Y:S02]  /*02e0*/  LDG.E R29, desc[UR8][R2.64] ;  /* 0x00000008021d7981 */ /* 0x000f64000c1e1900 */
[----:B------:R-:W-:-:S02]  /*02f0*/  IMAD.WIDE R12, R17, 0x4, R4 ;  /* 0x00000004110c7825 */ /* 0x000fc400078e0204 */
[----:B------:R-:W5:Y:S02]  /*0300*/  LDG.E R4, desc[UR8][R4.64] ;  /* 0x0000000804047981 */ /* 0x000f64000c1e1900 */
[C---:B------:R-:W-:Y:S02]  /*0310*/  IMAD.WIDE R14, R17.reuse, 0x4, R12 ;  /* 0x00000004110e7825 */ /* 0x040fe400078e020c */
[----:B------:R-:W5:Y:S02]  /*0320*/  LDG.E R12, desc[UR8][R12.64] ;  /* 0x000000080c0c7981 */ /* 0x000f64000c1e1900 */
[C---:B------:R-:W-:Y:S02]  /*0330*/  IMAD.WIDE R26, R17.reuse, 0x4, R14 ;  /* 0x00000004111a7825 */ /* 0x040fe400078e020e */
[----:B------:R-:W5:Y:S02]  /*0340*/  LDG.E R14, desc[UR8][R14.64] ;  /* 0x000000080e0e7981 */ /* 0x000f64000c1e1900 */
[----:B------:R-:W-:-:S02]  /*0350*/  IMAD.WIDE R10, R17, 0x4, R26 ;  /* 0x00000004110a7825 */ /* 0x000fc400078e021a */
[----:B------:R-:W5:Y:S04]  /*0360*/  LDG.E R26, desc[UR8][R26.64] ;  /* 0x000000081a1a7981 */ /* 0x000f68000c1e1900 */
[----:B------:R-:W5:Y:S01]  /*0370*/  LDG.E R10, desc[UR8][R10.64] ;  /* 0x000000080a0a7981 */ /* 0x000f62000c1e1900 */
[----:B------:R-:W-:-:S04]  /*0380*/  UIADD3 UR7, UPT, UPT, UR7, 0x10, URZ ;  /* 0x0000001007077890 */ /* 0x000fc8000fffe0ff */
[----:B------:R-:W-:Y:S01]  /*0390*/  UISETP.NE.AND UP1, UPT, UR7, URZ, UPT ;  /* 0x000000ff0700728c */ /* 0x000fe2000bf25270 */
[----:B------:R-:W-:Y:S01]  /*03a0*/  LEA R18, R17, R18, 0x4 ;  /* 0x0000001211127211 */ /* 0x000fe200078e20ff */
[----:B--2---:R-:W-:-:S04]  /*03b0*/  FADD R16, R25, R16 ;  /* 0x0000001019107221 */ /* 0x004fc80000000000 */
[----:B---3--:R-:W-:-:S04]  /*03c0*/  FADD R23, R16, R23 ;  /* 0x0000001710177221 */ /* 0x008fc80000000000 */
[----:B----4-:R-:W-:-:S04]  /*03d0*/  FADD R22, R23, R22 ;  /* 0x0000001617167221 */ /* 0x010fc80000000000 */
[----:B-----5:R-:W-:-:S04]  /*03e0*/  FADD R21, R22, R21 ;  /* 0x0000001516157221 */ /* 0x020fc80000000000 */
[----:B------:R-:W-:-:S04]  /*03f0*/  FADD R20, R21, R20 ;  /* 0x0000001415147221 */ /* 0x000fc80000000000 */
        /* <DEDUP_REMOVED lines=10> */
[----:B------:R-:W-:Y:S01]  /*04a0*/  FADD R16, R29, R10 ;  /* 0x0000000a1d107221 */ /* 0x000fe20000000000 */
[----:B------:R-:W-:Y:S06]  /*04b0*/  BRA.U UP1, `(.L_x_9) ;  /* 0xfffffffd012c7547 */ /* 0x000fec000b83ffff */
.L_x_8:
[----:B------:R-:W-:Y:S05]  /*04c0*/  BRA.U !UP0, `(.L_x_7) ;  /* 0x0000000108f87547 */ /* 0x000fea000b800000 */
[----:B------:R-:W-:Y:S02]  /*04d0*/  UISETP.GE.U32.AND UP0, UPT, UR6, 0x8, UPT ;  /* 0x000000080600788c */ /* 0x000fe4000bf06070 */
[----:B------:R-:W-:-:S04]  /*04e0*/  ULOP3.LUT UR7, UR5, 0x7, URZ, 0xc0, !UPT ;  /* 0x0000000705077892 */ /* 0x000fc8000f8ec0ff */
[----:B------:R-:W-:-:S03]  /*04f0*/  UISETP.NE.AND UP1, UPT, UR7, URZ, UPT ;  /* 0x000000ff0700728c */ /* 0x000fc6000bf25270 */
[----:B------:R-:W-:Y:S08]  /*0500*/  BRA.U !UP0, `(.L_x_10) ;  /* 0x00000001086c7547 */ /* 0x000ff0000b800000 */
[----:B------:R-:W0:Y:S01]  /*0510*/  LDC.64 R2, c[0x0][0x380] ;  /* 0x0000e000ff027b82 */ /* 0x000e220000000a00 */
[----:B------:R-:W-:-:S04]  /*0520*/  IMAD R5, R17, UR4, R0 ;  /* 0x0000000411057c24 */ /* 0x000fc8000f8e0200 */
[----:B0-----:R-:W-:-:S04]  /*0530*/  IMAD.WIDE R2, R5, 0x4, R2 ;  /* 0x0000000405027825 */ /* 0x001fc800078e0202 */
[C---:B------:R-:W-:Y:S02]  /*0540*/  IMAD.WIDE R4, R17.reuse, 0x4, R2 ;  /* 0x0000000411047825 */ /* 0x040fe400078e0202 */
[----:B------:R-:W2:Y:S02]  /*0550*/  LDG.E R3, desc[UR8][R2.64] ;  /* 0x0000000802037981 */ /* 0x000ea4000c1e1900 */
[C---:B------:R-:W-:Y:S02]  /*0560*/  IMAD.WIDE R6, R17.reuse, 0x4, R4 ;  /* 0x0000000411067825 */ /* 0x040fe400078e0204 */
[----:B------:R-:W3:Y:S02]  /*0570*/  LDG.E R4, desc[UR8][R4.64] ;  /* 0x0000000804047981 */ /* 0x000ee4000c1e1900 */
[C---:B------:R-:W-:Y:S02]  /*0580*/  IMAD.WIDE R8, R17.reuse, 0x4, R6 ;  /* 0x0000000411087825 */ /* 0x040fe400078e0206 */
[----:B------:R-:W4:Y:S02]  /*0590*/  LDG.E R6, desc[UR8][R6.64] ;  /* 0x0000000806067981 */ /* 0x000f24000c1e1900 */
        /* <DEDUP_REMOVED lines=9> */
[----:B------:R-:W-:Y:S01]  /*0630*/  UIADD3 UR4, UPT, UPT, UR4, 0x8, URZ ;  /* 0x0000000804047890 */ /* 0x000fe2000fffe0ff */
[----:B--2---:R-:W-:-:S04]  /*0640*/  FADD R3, R16, R3 ;  /* 0x0000000310037221 */ /* 0x004fc80000000000 */
[----:B---3--:R-:W-:-:S04]  /*0650*/  FADD R3, R3, R4 ;  /* 0x0000000403037221 */ /* 0x008fc80000000000 */
[----:B----4-:R-:W-:-:S04]  /*0660*/  FADD R3, R3, R6 ;  /* 0x0000000603037221 */ /* 0x010fc80000000000 */
[----:B-----5:R-:W-:-:S04]  /*0670*/  FADD R3, R3, R8 ;  /* 0x0000000803037221 */ /* 0x020fc80000000000 */
[----:B------:R-:W-:-:S04]  /*0680*/  FADD R3, R3, R10 ;  /* 0x0000000a03037221 */ /* 0x000fc80000000000 */
[----:B------:R-:W-:-:S04]  /*0690*/  FADD R3, R3, R12 ;  /* 0x0000000c03037221 */ /* 0x000fc80000000000 */
[----:B------:R-:W-:-:S04]  /*06a0*/  FADD R3, R3, R14 ;  /* 0x0000000e03037221 */ /* 0x000fc80000000000 */
[----:B------:R-:W-:-:S07]  /*06b0*/  FADD R16, R3, R18 ;  /* 0x0000001203107221 */ /* 0x000fce0000000000 */
.L_x_10:
        /* <DEDUP_REMOVED lines=12> */
[----:B------:R-:W-:Y:S02]  /*0780*/  IMAD.WIDE R8, R17, 0x4, R6 ;  /* 0x0000000411087825 */ /* 0x000fe400078e0206 */
[----:B------:R-:W4:Y:S04]  /*0790*/  LDG.E R7, desc[UR8][R6.64] ;  /* 0x0000000806077981 */ /* 0x000f28000c1e1900 */
[----:B------:R-:W5:Y:S01]  /*07a0*/  LDG.E R9, desc[UR8][R8.64] ;  /* 0x0000000808097981 */ /* 0x000f62000c1e1900 */
[----:B------:R-:W-:Y:S01]  /*07b0*/  UIADD3 UR4, UPT, UPT, UR4, 0x4, URZ ;  /* 0x0000000404047890 */ /* 0x000fe2000fffe0ff */
[----:B--2---:R-:W-:-:S04]  /*07c0*/  FADD R16, R16, R3 ;  /* 0x0000000310107221 */ /* 0x004fc80000000000 */
[----:B---3--:R-:W-:-:S04]  /*07d0*/  FADD R16, R16, R5 ;  /* 0x0000000510107221 */ /* 0x008fc80000000000 */
[----:B----4-:R-:W-:-:S04]  /*07e0*/  FADD R16, R16, R7 ;  /* 0x0000000710107221 */ /* 0x010fc80000000000 */
[----:B-----5:R-:W-:-:S07]  /*07f0*/  FADD R16, R16, R9 ;  /* 0x0000000910107221 */ /* 0x020fce0000000000 */
.L_x_11:
[----:B------:R-:W-:Y:S05]  /*0800*/  BRA.U !UP1, `(.L_x_7) ;  /* 0x0000000109287547 */ /* 0x000fea000b800000 */
[----:B------:R-:W0:Y:S01]  /*0810*/  LDC.64 R4, c[0x0][0x380] ;  /* 0x0000e000ff047b82 */ /* 0x000e220000000a00 */
[----:B------:R-:W-:Y:S01]  /*0820*/  IMAD R6, R17, UR4, R0 ;  /* 0x0000000411067c24 */ /* 0x000fe2000f8e0200 */
[----:B------:R-:W-:-:S12]  /*0830*/  UIADD3 UR5, UPT, UPT, -UR5, URZ, URZ ;  /* 0x000000ff05057290 */ /* 0x000fd8000fffe1ff */
.L_x_12:
[----:B0-----:R-:W-:-:S06]  /*0840*/  IMAD.WIDE R2, R6, 0x4, R4 ;  /* 0x0000000406027825 */ /* 0x001fcc00078e0204 */
[----:B------:R-:W2:Y:S01]  /*0850*/  LDG.E R3, desc[UR8][R2.64] ;  /* 0x0000000802037981 */ /* 0x000ea2000c1e1900 */
[----:B------:R-:W-:Y:S01]  /*0860*/  UIADD3 UR5, UPT, UPT, UR5, 0x1, URZ ;  /* 0x0000000105057890 */ /* 0x000fe2000fffe0ff */
[----:B------:R-:W-:-:S03]  /*0870*/  IADD3 R6, PT, PT, R6, R17, RZ ;  /* 0x0000001106067210 */ /* 0x000fc60007ffe0ff */
[----:B------:R-:W-:Y:S01]  /*0880*/  UISETP.NE.AND UP0, UPT, UR5, URZ, UPT ;  /* 0x000000ff0500728c */ /* 0x000fe2000bf05270 */
[----:B--2---:R-:W-:-:S08]  /*0890*/  FADD R16, R3, R16 ;  /* 0x0000001003107221 */ /* 0x004fd00000000000 */
[----:B------:R-:W-:Y:S05]  /*08a0*/  BRA.U UP0, `(.L_x_12) ;  /* 0xfffffffd00e47547 */ /* 0x000fea000b83ffff */
.L_x_7:
[----:B------:R-:W0:Y:S02]  /*08b0*/  LDC.64 R2, c[0x0][0x388] ;  /* 0x0000e200ff027b82 */ /* 0x000e240000000a00 */
[----:B0-----:R-:W-:-:S05]  /*08c0*/  IMAD.WIDE R2, R0, 0x4, R2 ;  /* 0x0000000400027825 */ /* 0x001fca00078e0202 */
[----:B------:R-:W-:Y:S01]  /*08d0*/  STG.E desc[UR8][R2.64], R16 ;  /* 0x0000001002007986 */ /* 0x000fe2000c101908 */
[----:B------:R-:W-:Y:S05]  /*08e0*/  EXIT ;  /* 0x000000000000794d */ /* 0x000fea0003800000 */
.L_x_13:
        /* <DEDUP_REMOVED lines=9> */
.L_x_20:


//--------------------- .text._Z23fullyConnectedBwWeightsPKfS0_Pfiii --------------------------
	.section	.text._Z23fullyConnectedBwWeightsPKfS0_Pfiii,"ax",@progbits
	.align	128
        .global         _Z23fullyConnectedBwWeightsPKfS0_Pfiii
        .type           _Z23fullyConnectedBwWeightsPKfS0_Pfiii,@function
        .size           _Z23fullyConnectedBwWeightsPKfS0_Pfiii,(.L_x_21 - _Z23fullyConnectedBwWeightsPKfS0_Pfiii)
        .other          _Z23fullyConnectedBwWeightsPKfS0_Pfiii,@"STO_CUDA_ENTRY STV_DEFAULT"
_Z23fullyConnectedBwWeightsPKfS0_Pfiii:
.text._Z23fullyConnectedBwWeightsPKfS0_Pfiii:
[----:B------:R-:W-:Y:S01]  /*0000*/  LDC R1, c[0x0][0x37c] ;  /* 0x0000df00ff017b82 */ /* 0x000fe20000000800 */
[----:B------:R-:W0:Y:S07]  /*0010*/  S2R R6, SR_TID.X ;  /* 0x0000000000067919 */ /* 0x000e2e0000002100 */
[----:B------:R-:W1:Y:S01]  /*0020*/  LDC R5, c[0x0][0x364] ;  /* 0x0000d900ff057b82 */ /* 0x000e620000000800 */
[----:B------:R-:W1:Y:S07]  /*0030*/  S2R R4, SR_TID.Y ;  /* 0x0000000000047919 */ /* 0x000e6e0000002200 */
[----:B------:R-:W0:Y:S08]  /*0040*/  S2UR UR5, SR_CTAID.X ;  /* 0x00000000000579c3 */ /* 0x000e300000002500 */
[----:B------:R-:W0:Y:S08]  /*0050*/  LDC R3, c[0x0][0x360] ;  /* 0x0000d800ff037b82 */ /* 0x000e300000000800 */
[----:B------:R-:W1:Y:S08]  /*0060*/  S2UR UR4, SR_CTAID.Y ;  /* 0x00000000000479c3 */ /* 0x000e700000002600 */
[----:B------:R-:W2:Y:S08]  /*0070*/  LDC R0, c[0x0][0x3a0] ;  /* 0x0000e800ff007b82 */ /* 0x000eb00000000800 */
[----:B------:R-:W3:Y:S01]  /*0080*/  LDC R2, c[0x0][0x39c] ;  /* 0x0000e700ff027b82 */ /* 0x000ee20000000800 */
[----:B0-----:R-:W-:-:S02]  /*0090*/  IMAD R3, R3, UR5, R6 ;  /* 0x0000000503037c24 */ /* 0x001fc4000f8e0206 */
[----:B-1----:R-:W-:-:S03]  /*00a0*/  IMAD R5, R5, UR4, R4 ;  /* 0x0000000405057c24 */ /* 0x002fc6000f8e0204 */
[----:B--2---:R-:W-:-:S04]  /*00b0*/  ISETP.GE.AND P0, PT, R3, R0, PT ;  /* 0x000000000300720c */ /* 0x004fc80003f06270 */
[----:B---3--:R-:W-:-:S13]  /*00c0*/  ISETP.GE.OR P0, PT, R5, R2, P0 ;  /* 0x000000020500720c */ /* 0x008fda0000706670 */
[----:B------:R-:W-:Y:S05]  /*00d0*/  @P0 EXIT ;  /* 0x000000000000094d */ /* 0x000fea0003800000 */
[----:B------:R-:W0:Y:S01]  /*00e0*/  LDC R4, c[0x0][0x398] ;  /* 0x0000e600ff047b82 */ /* 0x000e220000000800 */
[----:B------:R-:W1:Y:S01]  /*00f0*/  LDCU.64 UR4, c[0x0][0x358] ;  /* 0x00006b00ff0477ac */ /* 0x000e620008000a00 */
[----:B------:R-:W-:Y:S01]  /*0100*/  HFMA2 R29, -RZ, RZ, 0, 0 ;  /* 0x00000000ff1d7431 */ /* 0x000fe200000001ff */
[----:B0-----:R-:W-:-:S13]  /*0110*/  ISETP.GE.AND P0, PT, R4, 0x1, PT ;  /* 0x000000010400780c */ /* 0x001fda0003f06270 */
[----:B-1----:R-:W-:Y:S05]  /*0120*/  @!P0 BRA `(.L_x_14) ;  /* 0x0000000400d08947 */ /* 0x002fea0003800000 */
[C---:B------:R-:W-:Y:S02]  /*0130*/  ISETP.GE.U32.AND P1, PT, R4.reuse, 0x8, PT ;  /* 0x000000080400780c */ /* 0x040fe40003f26070 */
[----:B------:R-:W-:Y:S02]  /*0140*/  LOP3.LUT R6, R4, 0x7, RZ, 0xc0, !PT ;  /* 0x0000000704067812 */ /* 0x000fe400078ec0ff */
[----:B------:R-:W-:Y:S02]  /*0150*/  MOV R29, RZ ;  /* 0x000000ff001d7202 */ /* 0x000fe40000000f00 */
[----:B------:R-:W-:Y:S02]  /*0160*/  ISETP.NE.AND P0, PT, R6, RZ, PT ;  /* 0x000000ff0600720c */ /* 0x000fe40003f05270 */
[----:B------:R-:W-:-:S05]  /*0170*/  MOV R8, RZ ;  /* 0x000000ff00087202 */ /* 0x000fca0000000f00 */
[----:B------:R-:W-:Y:S06]  /*0180*/  @!P1 BRA `(.L_x_15) ;  /* 0x0000000000d09947 */ /* 0x000fec0003800000 */
[----:B------:R-:W-:Y:S02]  /*0190*/  LOP3.LUT R8, R4, 0x7ffffff8, RZ, 0xc0, !PT ;  /* 0x7ffffff804087812 */ /* 0x000fe400078ec0ff */
[----:B------:R-:W-:Y:S02]  /*01a0*/  MOV R29, RZ ;  /* 0x000000ff001d7202 */ /* 0x000fe40000000f00 */
[----:B------:R-:W-:Y:S02]  /*01b0*/  MOV R9, R5 ;  /* 0x0000000500097202 */ /* 0x000fe40000000f00 */
[----:B------:R-:W-:Y:S02]  /*01c0*/  MOV R7, R3 ;  /* 0x0000000300077202 */ /* 0x000fe40000000f00 */
[----:B------:R-:W-:-:S07]  /*01d0*/  IADD3 R10, PT, PT, -R8, RZ, RZ ;  /* 0x000000ff080a7210 */ /* 0x000fce0007ffe1ff */
.L_x_16:
[----:B------:R-:W0:Y:S08]  /*01e0*/  LDC.64 R14, c[0x0][0x380] ;  /* 0x0000e000ff0e7b82 */ /* 0x000e300000000a00 */
[----:B------:R-:W1:Y:S01]  /*01f0*/  LDC.64 R26, c[0x0][0x388] ;  /* 0x0000e200ff1a7b82 */ /* 0x000e620000000a00 */
[----:B0-----:R-:W-:-:S05]  /*0200*/  IMAD.WIDE R14, R9, 0x4, R14 ;  /* 0x00000004090e7825 */ /* 0x001fca00078e020e */
[----:B------:R0:W2:Y:S01]  /*0210*/  LDG.E R22, desc[UR4][R14.64] ;  /* 0x000000040e167981 */ /* 0x0000a2000c1e1900 */
[----:B-1----:R-:W-:-:S05]  /*0220*/  IMAD.WIDE R26, R7, 0x4, R26 ;  /* 0x00000004071a7825 */ /* 0x002fca00078e021a */
[----:B------:R-:W2:Y:S01]  /*0230*/  LDG.E R11, desc[UR4][R26.64] ;  /* 0x000000041a0b7981 */ /* 0x000ea2000c1e1900 */
[----:B0-----:R-:W-:-:S04]  /*0240*/  IMAD.WIDE R14, R2, 0x4, R14 ;  /* 0x00000004020e7825 */ /* 0x001fc800078e020e */
[----:B------:R-:W-:Y:S01]  /*0250*/  IMAD.WIDE R20, R0, 0x4, R26 ;  /* 0x0000000400147825 */ /* 0x000fe200078e021a */
[----:B------:R-:W3:Y:S03]  /*0260*/  LDG.E R28, desc[UR4][R14.64] ;  /* 0x000000040e1c7981 */ /* 0x000ee6000c1e1900 */
[----:B------:R-:W-:Y:S01]  /*0270*/  IMAD.WIDE R24, R2, 0x4, R14 ;  /* 0x0000000402187825 */ /* 0x000fe200078e020e */
[----:B------:R-:W3:Y:S03]  /*0280*/  LDG.E R27, desc[UR4][R20.64] ;  /* 0x00000004141b7981 */ /* 0x000ee6000c1e1900 */
[----:B------:R-:W-:-:S04]  /*0290*/  IMAD.WIDE R12, R0, 0x4, R20 ;  /* 0x00000004000c7825 */ /* 0x000fc800078e0214 */
[C---:B------:R-:W-:Y:S01]  /*02a0*/  IMAD.WIDE R16, R2.reuse, 0x4, R24 ;  /* 0x0000000402107825 */ /* 0x040fe200078e0218 */
[----:B------:R-:W4:Y:S04]  /*02b0*/  LDG.E R26, desc[UR4][R12.64] ;  /* 0x000000040c1a7981 */ /* 0x000f28000c1e1900 */
[----:B------:R0:W5:Y:S01]  /*02c0*/  LDG.E R23, desc[UR4][R16.64] ;  /* 0x0000000410177981 */ /* 0x000162000c1e1900 */
[----:B------:R-:W-:-:S03]  /*02d0*/  IMAD.WIDE R18, R2, 0x4, R16 ;  /* 0x0000000402127825 */ /* 0x000fc600078e0210 */
[----:B------:R-:W4:Y:S01]  /*02e0*/  LDG.E R25, desc[UR4][R24.64] ;  /* 0x0000000418197981 */ /* 0x000f22000c1e1900 */
[----:B0-----:R-:W-:-:S03]  /*02f0*/  IMAD.WIDE R16, R0, 0x4, R12 ;  /* 0x0000000400107825 */ /* 0x001fc600078e020c */
[----:B------:R0:W5:Y:S01]  /*0300*/  LDG.E R21, desc[UR4][R18.64] ;  /* 0x0000000412157981 */ /* 0x000162000c1e1900 */
[----:B------:R-:W-:-:S03]  /*0310*/  IMAD.WIDE R14, R2, 0x4, R18 ;  /* 0x00000004020e7825 */ /* 0x000fc600078e0212 */
[----:B------:R1:W5:Y:S04]  /*0320*/  LDG.E R24, desc[UR4][R16.64] ;  /* 0x0000000410187981 */ /* 0x000368000c1e1900 */
[----:B------:R1:W5:Y:S01]  /*0330*/  LDG.E R13, desc[UR4][R14.64] ;  /* 0x000000040e0d7981 */ /* 0x000362000c1e1900 */
[----:B0-----:R-:W-:-:S04]  /*0340*/  IMAD.WIDE R18, R0, 0x4, R16 ;  /* 0x0000000400127825 */ /* 0x001fc800078e0210 */
[----:B-1----:R-:W-:-:S04]  /*0350*/  IMAD.WIDE R16, R0, 0x4, R18 ;  /* 0x0000000400107825 */ /* 0x002fc800078e0212 */
[C---:B------:R-:W-:Y:S01]  /*0360*/  IMAD.WIDE R14, R2.reuse, 0x4, R14 ;  /* 0x00000004020e7825 */ /* 0x040fe200078e020e */
[----:B------:R-:W5:Y:S04]  /*0370*/  LDG.E R20, desc[UR4][R16.64] ;  /* 0x0000000410147981 */ /* 0x000f68000c1e1900 */
[----:B------:R0:W5:Y:S02]  /*0380*/  LDG.E R12, desc[UR4][R14.64] ;  /* 0x000000040e0c7981 */ /* 0x000164000c1e1900 */
[----:B0-----:R-:W-:-:S04]  /*0390*/  IMAD.WIDE R14, R2, 0x4, R14 ;  /* 0x00000004020e7825 */ /* 0x001fc800078e020e */
[----:B--2---:R-:W-:Y:S02]  /*03a0*/  FFMA R11, R22, R11, R29 ;  /* 0x0000000b160b7223 */ /* 0x004fe4000000001d */
[----:B------:R0:W2:Y:S04]  /*03b0*/  LDG.E R22, desc[UR4][R18.64] ;  /* 0x0000000412167981 */ /* 0x0000a8000c1e1900 */
[----:B------:R-:W2:Y:S01]  /*03c0*/  LDG.E R29, desc[UR4][R14.64] ;  /* 0x000000040e1d7981 */ /* 0x000ea2000c1e1900 */
[----:B0-----:R-:W-:-:S05]  /*03d0*/  IMAD.WIDE R18, R0, 0x4, R16 ;  /* 0x0000000400127825 */ /* 0x001fca00078e0210 */
[----:B------:R0:W2:Y:S02]  /*03e0*/  LDG.E R17, desc[UR4][R18.64] ;  /* 0x0000000412117981 */ /* 0x0000a4000c1e1900 */
[----:B0-----:R-:W-:-:S06]  /*03f0*/  IMAD.WIDE R18, R0, 0x4, R18 ;  /* 0x0000000400127825 */ /* 0x001fcc00078e0212 */
[----:B------:R-:W2:Y:S01]  /*0400*/  LDG.E R18, desc[UR4][R18.64] ;  /* 0x0000000412127981 */ /* 0x000ea2000c1e1900 */
[----:B---3--:R-:W-:Y:S01]  /*0410*/  FFMA R28, R28, R27, R11 ;  /* 0x0000001b1c1c7223 */ /* 0x008fe2000000000b */
[----:B------:R-:W-:-:S03]  /*0420*/  IADD3 R10, PT, PT, R10, 0x8, RZ ;  /* 0x000000080a0a7810 */ /* 0x000fc60007ffe0ff */
[----:B----4-:R-:W-:Y:S01]  /*0430*/  FFMA R26, R25, R26, R28 ;  /* 0x0000001a191a7223 */ /* 0x010fe2000000001c */
[----:B------:R-:W-:-:S03]  /*0440*/  ISETP.NE.AND P1, PT, R10, RZ, PT ;  /* 0x000000ff0a00720c */ /* 0x000fc60003f25270 */
[----:B-----5:R-:W-:Y:S01]  /*0450*/  FFMA R24, R23, R24, R26 ;  /* 0x0000001817187223 */ /* 0x020fe2000000001a */
[----:B------:R-:W-:Y:S02]  /*0460*/  LEA R9, R2, R9, 0x3 ;  /* 0x0000000902097211 */ /* 0x000fe400078e18ff */
[----:B------:R-:W-:Y:S01]  /*0470*/  LEA R7, R0, R7, 0x3 ;  /* 0x0000000700077211 */ /* 0x000fe200078e18ff */
[----:B--2---:R-:W-:-:S04]  /*0480*/  FFMA R22, R21, R22, R24 ;  /* 0x0000001615167223 */ /* 0x004fc80000000018 */
[----:B------:R-:W-:-:S04]  /*0490*/  FFMA R13, R13, R20, R22 ;  /* 0x000000140d0d7223 */ /* 0x000fc80000000016 */
[----:B------:R-:W-:-:S04]  /*04a0*/  FFMA R12, R12, R17, R13 ;  /* 0x000000110c0c7223 */ /* 0x000fc8000000000d */
[----:B------:R-:W-:Y:S01]  /*04b0*/  FFMA R29, R29, R18, R12 ;  /* 0x000000121d1d7223 */ /* 0x000fe2000000000c */
[----:B------:R-:W-:Y:S06]  /*04c0*/  @P1 BRA `(.L_x_16) ;  /* 0xfffffffc00441947 */ /* 0x000fec000383ffff */
.L_x_15:
[----:B------:R-:W-:Y:S05]  /*04d0*/  @!P0 BRA `(.L_x_14) ;  /* 0x0000000000e48947 */ /* 0x000fea0003800000 */
[----:B------:R-:W-:Y:S02]  /*04e0*/  ISETP.GE.U32.AND P0, PT, R6, 0x4, PT ;  /* 0x000000040600780c */ /* 0x000fe40003f06070 */
[----:B------:R-:W-:-:S04]  /*04f0*/  LOP3.LUT R9, R4, 0x3, RZ, 0xc0, !PT ;  /* 0x0000000304097812 */ /* 0x000fc800078ec0ff */
[----:B------:R-:W-:-:S07]  /*0500*/  ISETP.NE.AND P1, PT, R9, RZ, PT ;  /* 0x000000ff0900720c */ /* 0x000fce0003f25270 */
[----:B------:R-:W-:Y:S06]  /*0510*/  @!P0 BRA `(.L_x_17) ;  /* 0x0000000000648947 */ /* 0x000fec0003800000 */
[----:B------:R-:W0:Y:S01]  /*0520*/  LDC.64 R20, c[0x0][0x380] ;  /* 0x0000e000ff147b82 */ /* 0x000e220000000a00 */
[C---:B------:R-:W-:Y:S02]  /*0530*/  IMAD R7, R8.reuse, R2, R5 ;  /* 0x0000000208077224 */ /* 0x040fe400078e0205 */
[----:B------:R-:W-:-:S05]  /*0540*/  IMAD R11, R8, R0, R3 ;  /* 0x00000000080b7224 */ /* 0x000fca00078e0203 */
[----:B------:R-:W1:Y:S01]  /*0550*/  LDC.64 R22, c[0x0][0x388] ;  /* 0x0000e200ff167b82 */ /* 0x000e620000000a00 */
[----:B0-----:R-:W-:-:S04]  /*0560*/  IMAD.WIDE R20, R7, 0x4, R20 ;  /* 0x0000000407147825 */ /* 0x001fc800078e0214 */
[----:B-1----:R-:W-:-:S04]  /*0570*/  IMAD.WIDE R22, R11, 0x4, R22 ;  /* 0x000000040b167825 */ /* 0x002fc800078e0216 */
[----:B------:R-:W-:Y:S02]  /*0580*/  IMAD.WIDE R10, R2, 0x4, R20 ;  /* 0x00000004020a7825 */ /* 0x000fe400078e0214 */
[----:B------:R-:W2:Y:S02]  /*0590*/  LDG.E R20, desc[UR4][R20.64] ;  /* 0x0000000414147981 */ /* 0x000ea4000c1e1900 */
[----:B------:R-:W-:Y:S02]  /*05a0*/  IMAD.WIDE R12, R0, 0x4, R22 ;  /* 0x00000004000c7825 */ /* 0x000fe400078e0216 */
[----:B------:R-:W2:Y:S02]  /*05b0*/  LDG.E R22, desc[UR4][R22.64] ;  /* 0x0000000416167981 */ /* 0x000ea4000c1e1900 */
[----:B------:R-:W-:Y:S02]  /*05c0*/  IMAD.WIDE R14, R2, 0x4, R10 ;  /* 0x00000004020e7825 */ /* 0x000fe400078e020a */
[----:B------:R-:W3:Y:S02]  /*05d0*/  LDG.E R11, desc[UR4][R10.64] ;  /* 0x000000040a0b7981 */ /* 0x000ee4000c1e1900 */
[----:B------:R-:W-:-:S02]  /*05e0*/  IMAD.WIDE R6, R0, 0x4, R12 ;  /* 0x0000000400067825 */ /* 0x000fc400078e020c */
[----:B------:R-:W3:Y:S02]  /*05f0*/  LDG.E R12, desc[UR4][R12.64] ;  /* 0x000000040c0c7981 */ /* 0x000ee4000c1e1900 */
[----:B------:R-:W-:Y:S02]  /*0600*/  IMAD.WIDE R16, R2, 0x4, R14 ;  /* 0x0000000402107825 */ /* 0x000fe400078e020e */
[----:B------:R-:W4:Y:S02]  /*0610*/  LDG.E R25, desc[UR4][R14.64] ;  /* 0x000000040e197981 */ /* 0x000f24000c1e1900 */
[----:B------:R-:W-:Y:S02]  /*0620*/  IMAD.WIDE R18, R0, 0x4, R6 ;  /* 0x0000000400127825 */ /* 0x000fe400078e0206 */
[----:B------:R-:W4:Y:S04]  /*0630*/  LDG.E R6, desc[UR4][R6.64] ;  /* 0x0000000406067981 */ /* 0x000f28000c1e1900 */
[----:B------:R-:W5:Y:S04]  /*0640*/  LDG.E R17, desc[UR4][R16.64] ;  /* 0x0000000410117981 */ /* 0x000f68000c1e1900 */
[----:B------:R-:W5:Y:S01]  /*0650*/  LDG.E R18, desc[UR4][R18.64] ;  /* 0x0000000412127981 */ /* 0x000f62000c1e1900 */
[----:B------:R-:W-:Y:S01]  /*0660*/  IADD3 R8, PT, PT, R8, 0x4, RZ ;  /* 0x0000000408087810 */ /* 0x000fe20007ffe0ff */
[----:B--2---:R-:W-:-:S04]  /*0670*/  FFMA R20, R20, R22, R29 ;  /* 0x0000001614147223 */ /* 0x004fc8000000001d */
[----:B---3--:R-:W-:-:S04]  /*0680*/  FFMA R20, R11, R12, R20 ;  /* 0x0000000c0b147223 */ /* 0x008fc80000000014 */
[----:B----4-:R-:W-:-:S04]  /*0690*/  FFMA R20, R25, R6, R20 ;  /* 0x0000000619147223 */ /* 0x010fc80000000014 */
[----:B-----5:R-:W-:-:S07]  /*06a0*/  FFMA R29, R17, R18, R20 ;  /* 0x00000012111d7223 */ /* 0x020fce0000000014 */
.L_x_17:
[----:B------:R-:W-:Y:S05]  /*06b0*/  @!P1 BRA `(.L_x_14) ;  /* 0x00000000006c9947 */ /* 0x000fea0003800000 */
[----:B------:R-:W0:Y:S01]  /*06c0*/  LDC.64 R14, c[0x0][0x380] ;  /* 0x0000e000ff0e7b82 */ /* 0x000e220000000a00 */
[----:B------:R-:W-:Y:S02]  /*06d0*/  ISETP.NE.AND P0, PT, R9, 0x1, PT ;  /* 0x000000010900780c */ /* 0x000fe40003f05270 */
[----:B------:R-:W-:-:S04]  /*06e0*/  LOP3.LUT R4, R4, 0x1, RZ, 0xc0, !PT ;  /* 0x0000000104047812 */ /* 0x000fc800078ec0ff */
[----:B------:R-:W-:Y:S01]  /*06f0*/  ISETP.NE.U32.AND P1, PT, R4, 0x1, PT ;  /* 0x000000010400780c */ /* 0x000fe20003f25070 */
[----:B------:R-:W1:Y:S06]  /*0700*/  LDC.64 R12, c[0x0][0x388] ;  /* 0x0000e200ff0c7b82 */ /* 0x000e6c0000000a00 */
[C---:B------:R-:W-:Y:S02]  /*0710*/  @P0 IMAD R17, R8.reuse, R2, R5 ;  /* 0x0000000208110224 */ /* 0x040fe400078e0205 */
[----:B------:R-:W2:Y:S01]  /*0720*/  LDC.64 R6, c[0x0][0x380] ;  /* 0x0000e000ff067b82 */ /* 0x000ea20000000a00 */
[C---:B------:R-:W-:Y:S01]  /*0730*/  @P0 IMAD R9, R8.reuse, R0, R3 ;  /* 0x0000000008090224 */ /* 0x040fe200078e0203 */
[----:B------:R-:W-:-:S06]  /*0740*/  @P0 IADD3 R8, PT, PT, R8, 0x2, RZ ;  /* 0x0000000208080810 */ /* 0x000fcc0007ffe0ff */
[----:B------:R-:W3:Y:S01]  /*0750*/  LDC.64 R10, c[0x0][0x388] ;  /* 0x0000e200ff0a7b82 */ /* 0x000ee20000000a00 */
[----:B0-----:R-:W-:-:S04]  /*0760*/  @P0 IMAD.WIDE R16, R17, 0x4, R14 ;  /* 0x0000000411100825 */ /* 0x001fc800078e020e */
[----:B-1----:R-:W-:Y:S01]  /*0770*/  @P0 IMAD.WIDE R12, R9, 0x4, R12 ;  /* 0x00000004090c0825 */ /* 0x002fe200078e020c */
[----:B------:R-:W4:Y:S03]  /*0780*/  @P0 LDG.E R4, desc[UR4][R16.64] ;  /* 0x0000000410040981 */ /* 0x000f26000c1e1900 */
[C---:B------:R-:W-:Y:S02]  /*0790*/  @!P1 IMAD R19, R8.reuse, R2, R5 ;  /* 0x0000000208139224 */ /* 0x040fe400078e0205 */
[----:B------:R-:W-:Y:S02]  /*07a0*/  @!P1 IMAD R21, R8, R0, R3 ;  /* 0x0000000008159224 */ /* 0x000fe400078e0203 */
[----:B------:R-:W-:-:S04]  /*07b0*/  @P0 IMAD.WIDE R14, R2, 0x4, R16 ;  /* 0x00000004020e0825 */ /* 0x000fc800078e0210 */
[----:B------:R-:W-:Y:S02]  /*07c0*/  @P0 IMAD.WIDE R8, R0, 0x4, R12 ;  /* 0x0000000400080825 */ /* 0x000fe400078e020c */
[----:B------:R-:W4:Y:S02]  /*07d0*/  @P0 LDG.E R12, desc[UR4][R12.64] ;  /* 0x000000040c0c0981 */ /* 0x000f24000c1e1900 */
[----:B--2---:R-:W-:Y:S02]  /*07e0*/  @!P1 IMAD.WIDE R6, R19, 0x4, R6 ;  /* 0x0000000413069825 */ /* 0x004fe400078e0206 */
[----:B------:R-:W2:Y:S02]  /*07f0*/  @P0 LDG.E R15, desc[UR4][R14.64] ;  /* 0x000000040e0f0981 */ /* 0x000ea4000c1e1900 */
[----:B---3--:R-:W-:Y:S02]  /*0800*/  @!P1 IMAD.WIDE R10, R21, 0x4, R10 ;  /* 0x00000004150a9825 */ /* 0x008fe400078e020a */
[----:B------:R-:W2:Y:S04]  /*0810*/  @P0 LDG.E R8, desc[UR4][R8.64] ;  /* 0x0000000408080981 */ /* 0x000ea8000c1e1900 */
[----:B------:R-:W3:Y:S04]  /*0820*/  @!P1 LDG.E R6, desc[UR4][R6.64] ;  /* 0x0000000406069981 */ /* 0x000ee8000c1e1900 */
[----:B------:R-:W3:Y:S01]  /*0830*/  @!P1 LDG.E R10, desc[UR4][R10.64] ;  /* 0x000000040a0a9981 */ /* 0x000ee2000c1e1900 */
[----:B----4-:R-:W-:-:S04]  /*0840*/  @P0 FFMA R4, R4, R12, R29 ;  /* 0x0000000c04040223 */ /* 0x010fc8000000001d */
[----:B--2---:R-:W-:-:S04]  /*0850*/  @P0 FFMA R29, R15, R8, R4 ;  /* 0x000000080f1d0223 */ /* 0x004fc80000000004 */
[----:B---3--:R-:W-:-:S07]  /*0860*/  @!P1 FFMA R29, R6, R10, R29 ;  /* 0x0000000a061d9223 */ /* 0x008fce000000001d */
.L_x_14:
[----:B------:R-:W0:Y:S01]  /*0870*/  LDC.64 R6, c[0x0][0x390] ;  /* 0x0000e400ff067b82 */ /* 0x000e220000000a00 */
[----:B------:R-:W-:-:S04]  /*0880*/  IMAD R3, R5, R0, R3 ;  /* 0x0000000005037224 */ /* 0x000fc800078e0203 */
[----:B0-----:R-:W-:-:S05]  /*0890*/  IMAD.WIDE R2, R3, 0x4, R6 ;  /* 0x0000000403027825 */ /* 0x001fca00078e0206 */
[----:B------:R-:W-:Y:S01]  /*08a0*/  STG.E desc[UR4][R2.64], R29 ;  /* 0x0000001d02007986 */ /* 0x000fe2000c101904 */
[----:B------:R-:W-:Y:S05]  /*08b0*/  EXIT ;  /* 0x000000000000794d */ /* 0x000fea0003800000 */
.L_x_18:
        /* <DEDUP_REMOVED lines=12> */
.L_x_21:


//--------------------- .nv.shared.reserved.0     --------------------------
	.section	.nv.shared.reserved.0,"aw",@nobits
	.weak		__nv_reservedSMEM_offset_0_alias
	.size		__nv_reservedSMEM_offset_0_alias, 0, 64
	.other		__nv_reservedSMEM_offset_0_alias,@"STO_CUDA_RESERVED_SHARED STV_DEFAULT"
__nv_reservedSMEM_offset_0_alias:
	.zero		0
	.zero		64


//--------------------- .nv.constant0._Z21fullyConnectedBwInputPKfS0_Pfiii --------------------------
	.section	.nv.constant0._Z21fullyConnectedBwInputPKfS0_Pfiii,"a",@progbits
	.sectionflags	@""
	.align	4
.nv.constant0._Z21fullyConnectedBwInputPKfS0_Pfiii:
	.zero		932


//--------------------- .nv.constant0._Z20fullyConnectedBwBiasPKfPfii --------------------------
	.section	.nv.constant0._Z20fullyConnectedBwBiasPKfPfii,"a",@progbits
	.sectionflags	@""
	.align	4
.nv.constant0._Z20fullyConnectedBwBiasPKfPfii:
	.zero		920


//--------------------- .nv.constant0._Z23fullyConnectedBwWeightsPKfS0_Pfiii --------------------------
	.section	.nv.constant0._Z23fullyConnectedBwWeightsPKfS0_Pfiii,"a",@progbits
	.sectionflags	@""
	.align	4
.nv.constant0._Z23fullyConnectedBwWeightsPKfS0_Pfiii:
	.zero		932


//--------------------- SYMBOLS --------------------------

	.type		.nv.reservedSmem.offset0,@object
	.size		.nv.reservedSmem.offset0,0x4
